//
// Generated by NVIDIA NVVM Compiler
//
// Compiler Build ID: CL-36424714
// Cuda compilation tools, release 13.0, V13.0.88
// Based on NVVM 20.0.0
//

.version 9.0
.target sm_100
.address_size 64

	// .globl	_Z10encryptAesPhS_j
.const .align 1 .b8 constant_sbox[256];
.const .align 1 .b8 constantRoundKey[176];

.visible .entry _Z10encryptAesPhS_j(
	.param .u64 .ptr .align 1 _Z10encryptAesPhS_j_param_0,
	.param .u64 .ptr .align 1 _Z10encryptAesPhS_j_param_1,
	.param .u32 _Z10encryptAesPhS_j_param_2
)
{
	.reg .pred 	%p<18>;
	.reg .b16 	%rs<316>;
	.reg .b32 	%r<46>;
	.reg .b64 	%rd<117>;

	ld.param.u32 	%r5, [_Z10encryptAesPhS_j_param_2];
	mov.u32 	%r6, %ctaid.x;
	mov.u32 	%r7, %ntid.x;
	mov.u32 	%r8, %tid.x;
	mad.lo.s32 	%r9, %r6, %r7, %r8;
	shl.b32 	%r1, %r9, 4;
	setp.ge.u32 	%p1, %r1, %r5;
	@%p1 bra 	$L__BB0_33;
	ld.param.u64 	%rd113, [_Z10encryptAesPhS_j_param_0];
	cvta.to.global.u64 	%rd8, %rd113;
	cvt.s64.s32 	%rd9, %r1;
	mov.u64 	%rd10, constantRoundKey;
	ld.const.u8 	%rs49, [constantRoundKey];
	add.s64 	%rd11, %rd8, %rd9;
	ld.global.u8 	%rs50, [%rd11];
	xor.b16  	%rs315, %rs50, %rs49;
	ld.const.u8 	%rs51, [constantRoundKey+1];
	ld.global.u8 	%rs52, [%rd11+1];
	xor.b16  	%rs314, %rs52, %rs51;
	ld.const.u8 	%rs53, [constantRoundKey+2];
	ld.global.u8 	%rs54, [%rd11+2];
	xor.b16  	%rs313, %rs54, %rs53;
	ld.const.u8 	%rs55, [constantRoundKey+3];
	ld.global.u8 	%rs56, [%rd11+3];
	xor.b16  	%rs312, %rs56, %rs55;
	ld.const.u8 	%rs57, [constantRoundKey+4];
	ld.global.u8 	%rs58, [%rd11+4];
	xor.b16  	%rs311, %rs58, %rs57;
	ld.const.u8 	%rs59, [constantRoundKey+5];
	ld.global.u8 	%rs60, [%rd11+5];
	xor.b16  	%rs310, %rs60, %rs59;
	ld.const.u8 	%rs61, [constantRoundKey+6];
	ld.global.u8 	%rs62, [%rd11+6];
	xor.b16  	%rs309, %rs62, %rs61;
	ld.const.u8 	%rs63, [constantRoundKey+7];
	ld.global.u8 	%rs64, [%rd11+7];
	xor.b16  	%rs308, %rs64, %rs63;
	ld.const.u8 	%rs65, [constantRoundKey+8];
	ld.global.u8 	%rs66, [%rd11+8];
	xor.b16  	%rs307, %rs66, %rs65;
	ld.const.u8 	%rs67, [constantRoundKey+9];
	ld.global.u8 	%rs68, [%rd11+9];
	xor.b16  	%rs306, %rs68, %rs67;
	ld.const.u8 	%rs69, [constantRoundKey+10];
	ld.global.u8 	%rs70, [%rd11+10];
	xor.b16  	%rs305, %rs70, %rs69;
	ld.const.u8 	%rs71, [constantRoundKey+11];
	ld.global.u8 	%rs72, [%rd11+11];
	xor.b16  	%rs304, %rs72, %rs71;
	ld.const.u8 	%rs73, [constantRoundKey+12];
	ld.global.u8 	%rs74, [%rd11+12];
	xor.b16  	%rs303, %rs74, %rs73;
	ld.const.u8 	%rs75, [constantRoundKey+13];
	ld.global.u8 	%rs76, [%rd11+13];
	xor.b16  	%rs302, %rs76, %rs75;
	ld.const.u8 	%rs77, [constantRoundKey+14];
	ld.global.u8 	%rs78, [%rd11+14];
	xor.b16  	%rs301, %rs78, %rs77;
	ld.const.u8 	%rs79, [constantRoundKey+15];
	ld.global.u8 	%rs80, [%rd11+15];
	xor.b16  	%rs300, %rs80, %rs79;
	add.s64 	%rd116, %rd10, 31;
	mov.b32 	%r45, 0;
	mov.u64 	%rd14, constant_sbox;
$L__BB0_2:
	cvt.u64.u16 	%rd12, %rs315;
	and.b64  	%rd13, %rd12, 255;
	add.s64 	%rd15, %rd14, %rd13;
	ld.const.s8 	%rs81, [%rd15];
	cvt.u64.u16 	%rd16, %rs314;
	and.b64  	%rd17, %rd16, 255;
	add.s64 	%rd18, %rd14, %rd17;
	ld.const.s8 	%rs82, [%rd18];
	cvt.u64.u16 	%rd19, %rs313;
	and.b64  	%rd20, %rd19, 255;
	add.s64 	%rd21, %rd14, %rd20;
	ld.const.s8 	%rs83, [%rd21];
	cvt.u64.u16 	%rd22, %rs312;
	and.b64  	%rd23, %rd22, 255;
	add.s64 	%rd24, %rd14, %rd23;
	ld.const.s8 	%rs84, [%rd24];
	cvt.u64.u16 	%rd25, %rs311;
	and.b64  	%rd26, %rd25, 255;
	add.s64 	%rd27, %rd14, %rd26;
	ld.const.s8 	%rs85, [%rd27];
	cvt.u64.u16 	%rd28, %rs310;
	and.b64  	%rd29, %rd28, 255;
	add.s64 	%rd30, %rd14, %rd29;
	ld.const.s8 	%rs86, [%rd30];
	cvt.u64.u16 	%rd31, %rs309;
	and.b64  	%rd32, %rd31, 255;
	add.s64 	%rd33, %rd14, %rd32;
	ld.const.s8 	%rs87, [%rd33];
	cvt.u64.u16 	%rd34, %rs308;
	and.b64  	%rd35, %rd34, 255;
	add.s64 	%rd36, %rd14, %rd35;
	ld.const.s8 	%rs88, [%rd36];
	cvt.u64.u16 	%rd37, %rs307;
	and.b64  	%rd38, %rd37, 255;
	add.s64 	%rd39, %rd14, %rd38;
	ld.const.s8 	%rs89, [%rd39];
	cvt.u64.u16 	%rd40, %rs306;
	and.b64  	%rd41, %rd40, 255;
	add.s64 	%rd42, %rd14, %rd41;
	ld.const.s8 	%rs90, [%rd42];
	cvt.u64.u16 	%rd43, %rs305;
	and.b64  	%rd44, %rd43, 255;
	add.s64 	%rd45, %rd14, %rd44;
	ld.const.s8 	%rs91, [%rd45];
	cvt.u64.u16 	%rd46, %rs304;
	and.b64  	%rd47, %rd46, 255;
	add.s64 	%rd48, %rd14, %rd47;
	ld.const.s8 	%rs92, [%rd48];
	cvt.u64.u16 	%rd49, %rs303;
	and.b64  	%rd50, %rd49, 255;
	add.s64 	%rd51, %rd14, %rd50;
	ld.const.s8 	%rs93, [%rd51];
	cvt.u64.u16 	%rd52, %rs302;
	and.b64  	%rd53, %rd52, 255;
	add.s64 	%rd54, %rd14, %rd53;
	ld.const.s8 	%rs94, [%rd54];
	cvt.u64.u16 	%rd55, %rs301;
	and.b64  	%rd56, %rd55, 255;
	add.s64 	%rd57, %rd14, %rd56;
	ld.const.s8 	%rs95, [%rd57];
	cvt.u64.u16 	%rd58, %rs300;
	and.b64  	%rd59, %rd58, 255;
	add.s64 	%rd60, %rd14, %rd59;
	ld.const.s8 	%rs96, [%rd60];
	shl.b16 	%rs97, %rs81, 1;
	shr.u16 	%rs98, %rs81, 7;
	and.b16  	%rs99, %rs98, 27;
	xor.b16  	%rs100, %rs99, %rs97;
	shl.b16 	%rs101, %rs86, 1;
	shr.u16 	%rs102, %rs86, 7;
	and.b16  	%rs103, %rs102, 27;
	xor.b16  	%rs104, %rs103, %rs101;
	shl.b16 	%rs105, %rs91, 1;
	shr.u16 	%rs106, %rs91, 7;
	and.b16  	%rs107, %rs106, 27;
	xor.b16  	%rs108, %rs107, %rs105;
	shl.b16 	%rs109, %rs96, 1;
	shr.u16 	%rs110, %rs96, 7;
	and.b16  	%rs111, %rs110, 27;
	xor.b16  	%rs112, %rs111, %rs109;
	xor.b16  	%rs113, %rs86, %rs81;
	shl.b16 	%rs114, %rs85, 1;
	shr.u16 	%rs115, %rs85, 7;
	and.b16  	%rs116, %rs115, 27;
	xor.b16  	%rs117, %rs116, %rs114;
	shl.b16 	%rs118, %rs90, 1;
	shr.u16 	%rs119, %rs90, 7;
	and.b16  	%rs120, %rs119, 27;
	xor.b16  	%rs121, %rs120, %rs118;
	shl.b16 	%rs122, %rs95, 1;
	shr.u16 	%rs123, %rs95, 7;
	and.b16  	%rs124, %rs123, 27;
	xor.b16  	%rs125, %rs124, %rs122;
	shl.b16 	%rs126, %rs84, 1;
	shr.u16 	%rs127, %rs84, 7;
	and.b16  	%rs128, %rs127, 27;
	xor.b16  	%rs129, %rs128, %rs126;
	xor.b16  	%rs130, %rs90, %rs85;
	shl.b16 	%rs131, %rs89, 1;
	shr.u16 	%rs132, %rs89, 7;
	and.b16  	%rs133, %rs132, 27;
	xor.b16  	%rs134, %rs133, %rs131;
	shl.b16 	%rs135, %rs94, 1;
	shr.u16 	%rs136, %rs94, 7;
	and.b16  	%rs137, %rs136, 27;
	xor.b16  	%rs138, %rs137, %rs135;
	shl.b16 	%rs139, %rs83, 1;
	shr.u16 	%rs140, %rs83, 7;
	and.b16  	%rs141, %rs140, 27;
	xor.b16  	%rs142, %rs141, %rs139;
	shl.b16 	%rs143, %rs88, 1;
	shr.u16 	%rs144, %rs88, 7;
	and.b16  	%rs145, %rs144, 27;
	xor.b16  	%rs146, %rs145, %rs143;
	xor.b16  	%rs147, %rs94, %rs89;
	shl.b16 	%rs148, %rs93, 1;
	shr.u16 	%rs149, %rs93, 7;
	and.b16  	%rs150, %rs149, 27;
	xor.b16  	%rs151, %rs150, %rs148;
	shl.b16 	%rs152, %rs82, 1;
	shr.u16 	%rs153, %rs82, 7;
	and.b16  	%rs154, %rs153, 27;
	xor.b16  	%rs155, %rs154, %rs152;
	shl.b16 	%rs156, %rs87, 1;
	shr.u16 	%rs157, %rs87, 7;
	and.b16  	%rs158, %rs157, 27;
	xor.b16  	%rs159, %rs158, %rs156;
	shl.b16 	%rs160, %rs92, 1;
	shr.u16 	%rs161, %rs92, 7;
	and.b16  	%rs162, %rs161, 27;
	xor.b16  	%rs163, %rs162, %rs160;
	xor.b16  	%rs164, %rs82, %rs93;
	ld.const.u8 	%rs165, [%rd116+-15];
	xor.b16  	%rs166, %rs86, %rs165;
	xor.b16  	%rs167, %rs166, %rs91;
	xor.b16  	%rs168, %rs167, %rs100;
	xor.b16  	%rs169, %rs168, %rs96;
	xor.b16  	%rs315, %rs169, %rs104;
	ld.const.u8 	%rs170, [%rd116+-14];
	xor.b16  	%rs171, %rs81, %rs170;
	xor.b16  	%rs172, %rs171, %rs91;
	xor.b16  	%rs173, %rs172, %rs96;
	xor.b16  	%rs174, %rs173, %rs104;
	xor.b16  	%rs314, %rs174, %rs108;
	ld.const.u8 	%rs175, [%rd116+-13];
	xor.b16  	%rs176, %rs96, %rs175;
	xor.b16  	%rs177, %rs176, %rs113;
	xor.b16  	%rs178, %rs177, %rs108;
	xor.b16  	%rs313, %rs178, %rs112;
	ld.const.u8 	%rs179, [%rd116+-12];
	xor.b16  	%rs180, %rs91, %rs179;
	xor.b16  	%rs181, %rs180, %rs113;
	xor.b16  	%rs182, %rs181, %rs100;
	xor.b16  	%rs312, %rs182, %rs112;
	ld.const.u8 	%rs183, [%rd116+-11];
	xor.b16  	%rs184, %rs90, %rs183;
	xor.b16  	%rs185, %rs184, %rs95;
	xor.b16  	%rs186, %rs185, %rs117;
	xor.b16  	%rs187, %rs186, %rs84;
	xor.b16  	%rs311, %rs187, %rs121;
	ld.const.u8 	%rs188, [%rd116+-10];
	xor.b16  	%rs189, %rs85, %rs188;
	xor.b16  	%rs190, %rs189, %rs95;
	xor.b16  	%rs191, %rs190, %rs84;
	xor.b16  	%rs192, %rs191, %rs121;
	xor.b16  	%rs310, %rs192, %rs125;
	ld.const.u8 	%rs193, [%rd116+-9];
	xor.b16  	%rs194, %rs84, %rs193;
	xor.b16  	%rs195, %rs194, %rs130;
	xor.b16  	%rs196, %rs195, %rs125;
	xor.b16  	%rs309, %rs196, %rs129;
	ld.const.u8 	%rs197, [%rd116+-8];
	xor.b16  	%rs198, %rs95, %rs197;
	xor.b16  	%rs199, %rs198, %rs130;
	xor.b16  	%rs200, %rs199, %rs117;
	xor.b16  	%rs308, %rs200, %rs129;
	ld.const.u8 	%rs201, [%rd116+-7];
	xor.b16  	%rs202, %rs94, %rs201;
	xor.b16  	%rs203, %rs202, %rs83;
	xor.b16  	%rs204, %rs203, %rs134;
	xor.b16  	%rs205, %rs204, %rs88;
	xor.b16  	%rs307, %rs205, %rs138;
	ld.const.u8 	%rs206, [%rd116+-6];
	xor.b16  	%rs207, %rs89, %rs206;
	xor.b16  	%rs208, %rs207, %rs83;
	xor.b16  	%rs209, %rs208, %rs88;
	xor.b16  	%rs210, %rs209, %rs138;
	xor.b16  	%rs306, %rs210, %rs142;
	ld.const.u8 	%rs211, [%rd116+-5];
	xor.b16  	%rs212, %rs88, %rs211;
	xor.b16  	%rs213, %rs212, %rs147;
	xor.b16  	%rs214, %rs213, %rs142;
	xor.b16  	%rs305, %rs214, %rs146;
	ld.const.u8 	%rs215, [%rd116+-4];
	xor.b16  	%rs216, %rs83, %rs215;
	xor.b16  	%rs217, %rs216, %rs147;
	xor.b16  	%rs218, %rs217, %rs134;
	xor.b16  	%rs304, %rs218, %rs146;
	ld.const.u8 	%rs219, [%rd116+-3];
	xor.b16  	%rs220, %rs82, %rs219;
	xor.b16  	%rs221, %rs220, %rs87;
	xor.b16  	%rs222, %rs221, %rs151;
	xor.b16  	%rs223, %rs222, %rs92;
	xor.b16  	%rs303, %rs223, %rs155;
	ld.const.u8 	%rs224, [%rd116+-2];
	xor.b16  	%rs225, %rs93, %rs224;
	xor.b16  	%rs226, %rs225, %rs87;
	xor.b16  	%rs227, %rs226, %rs92;
	xor.b16  	%rs228, %rs227, %rs155;
	xor.b16  	%rs302, %rs228, %rs159;
	ld.const.u8 	%rs229, [%rd116+-1];
	xor.b16  	%rs230, %rs92, %rs229;
	xor.b16  	%rs231, %rs230, %rs164;
	xor.b16  	%rs232, %rs231, %rs159;
	xor.b16  	%rs301, %rs232, %rs163;
	ld.const.u8 	%rs233, [%rd116];
	xor.b16  	%rs234, %rs87, %rs233;
	xor.b16  	%rs235, %rs234, %rs164;
	xor.b16  	%rs236, %rs235, %rs151;
	xor.b16  	%rs300, %rs236, %rs163;
	add.s32 	%r45, %r45, 1;
	add.s64 	%rd116, %rd116, 16;
	setp.ne.s32 	%p2, %r45, 9;
	@%p2 bra 	$L__BB0_2;
	ld.param.u32 	%r30, [_Z10encryptAesPhS_j_param_2];
	ld.param.u64 	%rd115, [_Z10encryptAesPhS_j_param_1];
	ld.param.u64 	%rd114, [_Z10encryptAesPhS_j_param_0];
	mov.u32 	%r11, %ctaid.x;
	mov.u32 	%r12, %ntid.x;
	mov.u32 	%r13, %tid.x;
	mad.lo.s32 	%r14, %r11, %r12, %r13;
	shl.b32 	%r4, %r14, 4;
	cvt.s64.s32 	%rd61, %r4;
	cvt.u64.u16 	%rd62, %rs315;
	and.b64  	%rd63, %rd62, 255;
	mov.u64 	%rd64, constant_sbox;
	add.s64 	%rd65, %rd64, %rd63;
	ld.const.u8 	%rs237, [%rd65];
	cvt.u64.u16 	%rd66, %rs314;
	and.b64  	%rd67, %rd66, 255;
	add.s64 	%rd68, %rd64, %rd67;
	ld.const.u8 	%rs238, [%rd68];
	cvt.u64.u16 	%rd69, %rs313;
	and.b64  	%rd70, %rd69, 255;
	add.s64 	%rd71, %rd64, %rd70;
	ld.const.u8 	%rs239, [%rd71];
	cvt.u64.u16 	%rd72, %rs312;
	and.b64  	%rd73, %rd72, 255;
	add.s64 	%rd74, %rd64, %rd73;
	ld.const.u8 	%rs240, [%rd74];
	cvt.u64.u16 	%rd75, %rs311;
	and.b64  	%rd76, %rd75, 255;
	add.s64 	%rd77, %rd64, %rd76;
	ld.const.u8 	%rs241, [%rd77];
	cvt.u64.u16 	%rd78, %rs310;
	and.b64  	%rd79, %rd78, 255;
	add.s64 	%rd80, %rd64, %rd79;
	ld.const.u8 	%rs242, [%rd80];
	cvt.u64.u16 	%rd81, %rs309;
	and.b64  	%rd82, %rd81, 255;
	add.s64 	%rd83, %rd64, %rd82;
	ld.const.u8 	%rs243, [%rd83];
	cvt.u64.u16 	%rd84, %rs308;
	and.b64  	%rd85, %rd84, 255;
	add.s64 	%rd86, %rd64, %rd85;
	ld.const.u8 	%rs244, [%rd86];
	cvt.u64.u16 	%rd87, %rs307;
	and.b64  	%rd88, %rd87, 255;
	add.s64 	%rd89, %rd64, %rd88;
	ld.const.u8 	%rs245, [%rd89];
	cvt.u64.u16 	%rd90, %rs306;
	and.b64  	%rd91, %rd90, 255;
	add.s64 	%rd92, %rd64, %rd91;
	ld.const.u8 	%rs246, [%rd92];
	cvt.u64.u16 	%rd93, %rs305;
	and.b64  	%rd94, %rd93, 255;
	add.s64 	%rd95, %rd64, %rd94;
	ld.const.u8 	%rs247, [%rd95];
	cvt.u64.u16 	%rd96, %rs304;
	and.b64  	%rd97, %rd96, 255;
	add.s64 	%rd98, %rd64, %rd97;
	ld.const.u8 	%rs248, [%rd98];
	cvt.u64.u16 	%rd99, %rs303;
	and.b64  	%rd100, %rd99, 255;
	add.s64 	%rd101, %rd64, %rd100;
	ld.const.u8 	%rs249, [%rd101];
	cvt.u64.u16 	%rd102, %rs302;
	and.b64  	%rd103, %rd102, 255;
	add.s64 	%rd104, %rd64, %rd103;
	ld.const.u8 	%rs250, [%rd104];
	cvt.u64.u16 	%rd105, %rs301;
	and.b64  	%rd106, %rd105, 255;
	add.s64 	%rd107, %rd64, %rd106;
	ld.const.u8 	%rs251, [%rd107];
	cvt.u64.u16 	%rd108, %rs300;
	and.b64  	%rd109, %rd108, 255;
	add.s64 	%rd110, %rd64, %rd109;
	ld.const.u8 	%rs252, [%rd110];
	ld.const.u8 	%rs253, [constantRoundKey+160];
	xor.b16  	%rs254, %rs237, %rs253;
	cvta.to.global.u64 	%rd111, %rd114;
	add.s64 	%rd3, %rd111, %rd61;
	st.global.u8 	[%rd3], %rs254;
	ld.const.u8 	%rs255, [constantRoundKey+161];
	xor.b16  	%rs256, %rs242, %rs255;
	st.global.u8 	[%rd3+1], %rs256;
	ld.const.u8 	%rs257, [constantRoundKey+162];
	xor.b16  	%rs258, %rs247, %rs257;
	st.global.u8 	[%rd3+2], %rs258;
	ld.const.u8 	%rs259, [constantRoundKey+163];
	xor.b16  	%rs260, %rs252, %rs259;
	st.global.u8 	[%rd3+3], %rs260;
	ld.const.u8 	%rs261, [constantRoundKey+164];
	xor.b16  	%rs262, %rs241, %rs261;
	st.global.u8 	[%rd3+4], %rs262;
	ld.const.u8 	%rs263, [constantRoundKey+165];
	xor.b16  	%rs264, %rs246, %rs263;
	st.global.u8 	[%rd3+5], %rs264;
	ld.const.u8 	%rs265, [constantRoundKey+166];
	xor.b16  	%rs266, %rs251, %rs265;
	st.global.u8 	[%rd3+6], %rs266;
	ld.const.u8 	%rs267, [constantRoundKey+167];
	xor.b16  	%rs268, %rs240, %rs267;
	st.global.u8 	[%rd3+7], %rs268;
	ld.const.u8 	%rs269, [constantRoundKey+168];
	xor.b16  	%rs270, %rs245, %rs269;
	st.global.u8 	[%rd3+8], %rs270;
	ld.const.u8 	%rs271, [constantRoundKey+169];
	xor.b16  	%rs272, %rs250, %rs271;
	st.global.u8 	[%rd3+9], %rs272;
	ld.const.u8 	%rs273, [constantRoundKey+170];
	xor.b16  	%rs274, %rs239, %rs273;
	st.global.u8 	[%rd3+10], %rs274;
	ld.const.u8 	%rs275, [constantRoundKey+171];
	xor.b16  	%rs276, %rs244, %rs275;
	st.global.u8 	[%rd3+11], %rs276;
	ld.const.u8 	%rs277, [constantRoundKey+172];
	xor.b16  	%rs278, %rs249, %rs277;
	st.global.u8 	[%rd3+12], %rs278;
	ld.const.u8 	%rs279, [constantRoundKey+173];
	xor.b16  	%rs280, %rs238, %rs279;
	st.global.u8 	[%rd3+13], %rs280;
	ld.const.u8 	%rs281, [constantRoundKey+174];
	xor.b16  	%rs282, %rs243, %rs281;
	st.global.u8 	[%rd3+14], %rs282;
	ld.const.u8 	%rs283, [constantRoundKey+175];
	xor.b16  	%rs284, %rs248, %rs283;
	st.global.u8 	[%rd3+15], %rs284;
	cvta.to.global.u64 	%rd112, %rd115;
	add.s64 	%rd4, %rd112, %rd61;
	st.global.u8 	[%rd4], %rs254;
	or.b32  	%r15, %r4, 1;
	setp.ge.u32 	%p3, %r15, %r30;
	@%p3 bra 	$L__BB0_5;
	ld.global.u8 	%rs285, [%rd3+1];
	st.global.u8 	[%rd4+1], %rs285;
$L__BB0_5:
	ld.param.u32 	%r31, [_Z10encryptAesPhS_j_param_2];
	add.s32 	%r16, %r4, 2;
	setp.ge.u32 	%p4, %r16, %r31;
	@%p4 bra 	$L__BB0_7;
	ld.global.u8 	%rs286, [%rd3+2];
	st.global.u8 	[%rd4+2], %rs286;
$L__BB0_7:
	ld.param.u32 	%r32, [_Z10encryptAesPhS_j_param_2];
	add.s32 	%r17, %r4, 3;
	setp.ge.u32 	%p5, %r17, %r32;
	@%p5 bra 	$L__BB0_9;
	ld.global.u8 	%rs287, [%rd3+3];
	st.global.u8 	[%rd4+3], %rs287;
$L__BB0_9:
	ld.param.u32 	%r33, [_Z10encryptAesPhS_j_param_2];
	add.s32 	%r18, %r4, 4;
	setp.ge.u32 	%p6, %r18, %r33;
	@%p6 bra 	$L__BB0_11;
	ld.global.u8 	%rs288, [%rd3+4];
	st.global.u8 	[%rd4+4], %rs288;
$L__BB0_11:
	ld.param.u32 	%r34, [_Z10encryptAesPhS_j_param_2];
	add.s32 	%r19, %r4, 5;
	setp.ge.u32 	%p7, %r19, %r34;
	@%p7 bra 	$L__BB0_13;
	ld.global.u8 	%rs289, [%rd3+5];
	st.global.u8 	[%rd4+5], %rs289;
$L__BB0_13:
	ld.param.u32 	%r35, [_Z10encryptAesPhS_j_param_2];
	add.s32 	%r20, %r4, 6;
	setp.ge.u32 	%p8, %r20, %r35;
	@%p8 bra 	$L__BB0_15;
	ld.global.u8 	%rs290, [%rd3+6];
	st.global.u8 	[%rd4+6], %rs290;
$L__BB0_15:
	ld.param.u32 	%r36, [_Z10encryptAesPhS_j_param_2];
	add.s32 	%r21, %r4, 7;
	setp.ge.u32 	%p9, %r21, %r36;
	@%p9 bra 	$L__BB0_17;
	ld.global.u8 	%rs291, [%rd3+7];
	st.global.u8 	[%rd4+7], %rs291;
$L__BB0_17:
	ld.param.u32 	%r37, [_Z10encryptAesPhS_j_param_2];
	add.s32 	%r22, %r4, 8;
	setp.ge.u32 	%p10, %r22, %r37;
	@%p10 bra 	$L__BB0_19;
	ld.global.u8 	%rs292, [%rd3+8];
	st.global.u8 	[%rd4+8], %rs292;
$L__BB0_19:
	ld.param.u32 	%r38, [_Z10encryptAesPhS_j_param_2];
	add.s32 	%r23, %r4, 9;
	setp.ge.u32 	%p11, %r23, %r38;
	@%p11 bra 	$L__BB0_21;
	ld.global.u8 	%rs293, [%rd3+9];
	st.global.u8 	[%rd4+9], %rs293;
$L__BB0_21:
	ld.param.u32 	%r39, [_Z10encryptAesPhS_j_param_2];
	add.s32 	%r24, %r4, 10;
	setp.ge.u32 	%p12, %r24, %r39;
	@%p12 bra 	$L__BB0_23;
	ld.global.u8 	%rs294, [%rd3+10];
	st.global.u8 	[%rd4+10], %rs294;
$L__BB0_23:
	ld.param.u32 	%r40, [_Z10encryptAesPhS_j_param_2];
	add.s32 	%r25, %r4, 11;
	setp.ge.u32 	%p13, %r25, %r40;
	@%p13 bra 	$L__BB0_25;
	ld.global.u8 	%rs295, [%rd3+11];
	st.global.u8 	[%rd4+11], %rs295;
$L__BB0_25:
	ld.param.u32 	%r41, [_Z10encryptAesPhS_j_param_2];
	add.s32 	%r26, %r4, 12;
	setp.ge.u32 	%p14, %r26, %r41;
	@%p14 bra 	$L__BB0_27;
	ld.global.u8 	%rs296, [%rd3+12];
	st.global.u8 	[%rd4+12], %rs296;
$L__BB0_27:
	ld.param.u32 	%r42, [_Z10encryptAesPhS_j_param_2];
	add.s32 	%r27, %r4, 13;
	setp.ge.u32 	%p15, %r27, %r42;
	@%p15 bra 	$L__BB0_29;
	ld.global.u8 	%rs297, [%rd3+13];
	st.global.u8 	[%rd4+13], %rs297;
$L__BB0_29:
	ld.param.u32 	%r43, [_Z10encryptAesPhS_j_param_2];
	add.s32 	%r28, %r4, 14;
	setp.ge.u32 	%p16, %r28, %r43;
	@%p16 bra 	$L__BB0_31;
	ld.global.u8 	%rs298, [%rd3+14];
	st.global.u8 	[%rd4+14], %rs298;
$L__BB0_31:
	ld.param.u32 	%r44, [_Z10encryptAesPhS_j_param_2];
	add.s32 	%r29, %r4, 15;
	setp.ge.u32 	%p17, %r29, %r44;
	@%p17 bra 	$L__BB0_33;
	ld.global.u8 	%rs299, [%rd3+15];
	st.global.u8 	[%rd4+15], %rs299;
$L__BB0_33:
	ret;

}


// ===== COMPILED SASS (sm_100) =====

	.target	sm_100

	.elftype	@"ET_EXEC"


//--------------------- .note.nv.tkinfo           --------------------------
	.section	.note.nv.tkinfo,"",@"SHT_NOTE"
	.sectionflags	@"SHF_NOTE_NV_TKINFO"
	.tkinfo
        /*0018*/ 	.word	0x00000002
        /*0030*/ 	.string	""
        /*0030*/ 	.string	"ptxas"
        /*0030*/ 	.string	"Cuda compilation tools, release 13.0, V13.0.88"
        /*0030*/ 	.string	"Build cuda_13.0.r13.0/compiler.36424714_0"
        /*0030*/ 	.string	"-arch sm_100 -m 64 "



//--------------------- .note.nv.cuinfo           --------------------------
	.section	.note.nv.cuinfo,"",@"SHT_NOTE"
	.sectionflags	@"SHF_NOTE_NV_CUINFO"
        /*0018*/ 	.short	0x0002
        /*001a*/ 	.short	0x0064
        /*001c*/ 	.short	0x0082
	.zero		2


//--------------------- .nv.info                  --------------------------
	.section	.nv.info,"",@"SHT_CUDA_INFO"
	.align	4


	//----- nvinfo : EIATTR_REGCOUNT
	.align		4
        /*0000*/ 	.byte	0x04, 0x2f
        /*0002*/ 	.short	(.L_3 - .L_2)
	.align		4
.L_2:
        /*0004*/ 	.word	index@(_Z10encryptAesPhS_j)
        /*0008*/ 	.word	0x00000020


	//----- nvinfo : EIATTR_FRAME_SIZE
	.align		4
.L_3:
        /*000c*/ 	.byte	0x04, 0x11
        /*000e*/ 	.short	(.L_5 - .L_4)
	.align		4
.L_4:
        /*0010*/ 	.word	index@(_Z10encryptAesPhS_j)
        /*0014*/ 	.word	0x00000000


	//----- nvinfo : EIATTR_MIN_STACK_SIZE
	.align		4
.L_5:
        /*0018*/ 	.byte	0x04, 0x12
        /*001a*/ 	.short	(.L_7 - .L_6)
	.align		4
.L_6:
        /*001c*/ 	.word	index@(_Z10encryptAesPhS_j)
        /*0020*/ 	.word	0x00000000
.L_7:


//--------------------- .nv.compat                --------------------------
	.section	.nv.compat,"",@"SHT_CUDA_COMPAT_INFO"
	.align	4
        /*0000*/ 	.byte	0x02, 0x09, 0x00, 0x00, 0x02, 0x02, 0x01, 0x00, 0x02, 0x05, 0x05, 0x00, 0x03, 0x07, 0x01, 0x01
        /*0010*/ 	.byte	0x02, 0x03, 0x00, 0x00, 0x02, 0x06, 0x01, 0x00, 0x04, 0x0b, 0x08, 0x00, 0x09, 0x00, 0x00, 0x00
        /*0020*/ 	.byte	0x00, 0x00, 0x00, 0x00


//--------------------- .nv.info._Z10encryptAesPhS_j --------------------------
	.section	.nv.info._Z10encryptAesPhS_j,"",@"SHT_CUDA_INFO"
	.sectionflags	@""
	.align	4


	//----- nvinfo : EIATTR_CUDA_API_VERSION
	.align		4
        /*0000*/ 	.byte	0x04, 0x37
        /*0002*/ 	.short	(.L_9 - .L_8)
.L_8:
        /*0004*/ 	.word	0x00000082


	//----- nvinfo : EIATTR_KPARAM_INFO
	.align		4
.L_9:
        /*0008*/ 	.byte	0x04, 0x17
        /*000a*/ 	.short	(.L_11 - .L_10)
.L_10:
        /*000c*/ 	.word	0x00000000
        /*0010*/ 	.short	0x0002
        /*0012*/ 	.short	0x0010
        /*0014*/ 	.byte	0x00, 0xf0, 0x11, 0x00


	//----- nvinfo : EIATTR_KPARAM_INFO
	.align		4
.L_11:
        /*0018*/ 	.byte	0x04, 0x17
        /*001a*/ 	.short	(.L_13 - .L_12)
.L_12:
        /*001c*/ 	.word	0x00000000
        /*0020*/ 	.short	0x0001
        /*0022*/ 	.short	0x0008
        /*0024*/ 	.byte	0x00, 0xf5, 0x21, 0x00


	//----- nvinfo : EIATTR_KPARAM_INFO
	.align		4
.L_13:
        /*0028*/ 	.byte	0x04, 0x17
        /*002a*/ 	.short	(.L_15 - .L_14)
.L_14:
        /*002c*/ 	.word	0x00000000
        /*0030*/ 	.short	0x0000
        /*0032*/ 	.short	0x0000
        /*0034*/ 	.byte	0x00, 0xf5, 0x21, 0x00


	//----- nvinfo : EIATTR_SPARSE_MMA_MASK
	.align		4
.L_15:
        /*0038*/ 	.byte	0x03, 0x50
        /*003a*/ 	.short	0x0000


	//----- nvinfo : EIATTR_MAXREG_COUNT
	.align		4
        /*003c*/ 	.byte	0x03, 0x1b
        /*003e*/ 	.short	0x00ff


	//----- nvinfo : EIATTR_MERCURY_ISA_VERSION
	.align		4
        /*0040*/ 	.byte	0x03, 0x5f
        /*0042*/ 	.short	0x0101


	//----- nvinfo : EIATTR_VRC_CTA_INIT_COUNT
	.align		4
        /*0044*/ 	.byte	0x02, 0x4a
	.zero		1
	.zero		1


	//----- nvinfo : EIATTR_EXIT_INSTR_OFFSETS
	.align		4
        /*0048*/ 	.byte	0x04, 0x1c
        /*004a*/ 	.short	(.L_17 - .L_16)


	//   ....[0]....
.L_16:
        /*004c*/ 	.word	0x00000080


	//   ....[1]....
        /*0050*/ 	.word	0x00006a10


	//   ....[2]....
        /*0054*/ 	.word	0x00006a40


	//----- nvinfo : EIATTR_CRS_STACK_SIZE
	.align		4
.L_17:
        /*0058*/ 	.byte	0x04, 0x1e
        /*005a*/ 	.short	(.L_19 - .L_18)
.L_18:
        /*005c*/ 	.word	0x00000000


	//----- nvinfo : EIATTR_CBANK_PARAM_SIZE
	.align		4
.L_19:
        /*0060*/ 	.byte	0x03, 0x19
        /*0062*/ 	.short	0x0014


	//----- nvinfo : EIATTR_PARAM_CBANK
	.align		4
        /*0064*/ 	.byte	0x04, 0x0a
        /*0066*/ 	.short	(.L_21 - .L_20)
	.align		4
.L_20:
        /*0068*/ 	.word	index@(.nv.constant0._Z10encryptAesPhS_j)
        /*006c*/ 	.short	0x0380
        /*006e*/ 	.short	0x0014


	//----- nvinfo : EIATTR_SW_WAR
	.align		4
.L_21:
        /*0070*/ 	.byte	0x04, 0x36
        /*0072*/ 	.short	(.L_23 - .L_22)
.L_22:
        /*0074*/ 	.word	0x00000008
.L_23:


//--------------------- .nv.callgraph             --------------------------
	.section	.nv.callgraph,"",@"SHT_CUDA_CALLGRAPH"
	.align	4
	.sectionentsize	8
	.align		4
        /*0000*/ 	.word	0x00000000
	.align		4
        /*0004*/ 	.word	0xffffffff
	.align		4
        /*0008*/ 	.word	0x00000000
	.align		4
        /*000c*/ 	.word	0xfffffffe
	.align		4
        /*0010*/ 	.word	0x00000000
	.align		4
        /*0014*/ 	.word	0xfffffffd
	.align		4
        /*0018*/ 	.word	0x00000000
	.align		4
        /*001c*/ 	.word	0xfffffffc


//--------------------- .nv.constant3             --------------------------
	.section	.nv.constant3,"a",@progbits
.nv.constant3:
	.type		constant_sbox,@object
	.size		constant_sbox,(constantRoundKey - constant_sbox)
constant_sbox:
	.zero		256
	.type		constantRoundKey,@object
	.size		constantRoundKey,(.L_1 - constantRoundKey)
constantRoundKey:
	.zero		176
.L_1:


//--------------------- .text._Z10encryptAesPhS_j --------------------------
	.section	.text._Z10encryptAesPhS_j,"ax",@progbits
	.align	128
        .global         _Z10encryptAesPhS_j
        .type           _Z10encryptAesPhS_j,@function
        .size           _Z10encryptAesPhS_j,(.L_x_29 - _Z10encryptAesPhS_j)
        .other          _Z10encryptAesPhS_j,@"STO_CUDA_ENTRY STV_DEFAULT"
_Z10encryptAesPhS_j:
.text._Z10encryptAesPhS_j:
[----:B------:R-:W-:Y:S01]  /*0000*/  LDC R1, c[0x0][0x37c] ;  /* 0x0000df00ff017b82 */ /* 0x000fe20000000800 */
[----:B------:R-:W0:Y:S07]  /*0010*/  S2R R3, SR_TID.X ;  /* 0x0000000000037919 */ /* 0x000e2e0000002100 */
[----:B------:R-:W0:Y:S01]  /*0020*/  S2UR UR11, SR_CTAID.X ;  /* 0x00000000000b79c3 */ /* 0x000e220000002500 */
[----:B------:R-:W1:Y:S07]  /*0030*/  LDCU UR10, c[0x0][0x390] ;  /* 0x00007200ff0a77ac */ /* 0x000e6e0008000800 */
[----:B------:R-:W0:Y:S02]  /*0040*/  LDC R0, c[0x0][0x360] ;  /* 0x0000d800ff007b82 */ /* 0x000e240000000800 */
[----:B0-----:R-:W-:-:S04]  /*0050*/  IMAD R0, R0, UR11, R3 ;  /* 0x0000000b00007c24 */ /* 0x001fc8000f8e0203 */
[----:B------:R-:W-:-:S05]  /*0060*/  IMAD.SHL.U32 R0, R0, 0x10, RZ ;  /* 0x0000001000007824 */ /* 0x000fca00078e00ff */
[----:B-1----:R-:W-:-:S13]  /*0070*/  ISETP.GE.U32.AND P0, PT, R0, UR10, PT ;  /* 0x0000000a00007c0c */ /* 0x002fda000bf06070 */
[----:B------:R-:W-:Y:S05]  /*0080*/  @P0 EXIT ;  /* 0x000000000000094d */ /* 0x000fea0003800000 */
[----:B------:R-:W0:Y:S01]  /*0090*/  LDCU.128 UR4, c[0x0][0x380] ;  /* 0x00007000ff0477ac */ /* 0x000e220008000c00 */
[----:B------:R-:W1:Y:S01]  /*00a0*/  LDC.U8 R18, c[0x3][0x100] ;  /* 0x00c04000ff127b82 */ /* 0x000e620000000000 */
[----:B------:R-:W2:Y:S01]  /*00b0*/  LDCU.64 UR8, c[0x0][0x358] ;  /* 0x00006b00ff0877ac */ /* 0x000ea20008000a00 */
[----:B------:R-:W3:Y:S06]  /*00c0*/  LDCU.U8 UR12, c[0x3][0x110] ;  /* 0x00c02200ff0c77ac */ /* 0x000eec0008000000 */
[----:B------:R-:W4:Y:S08]  /*00d0*/  LDC.U8 R13, c[0x3][0x105] ;  /* 0x00c04140ff0d7b82 */ /* 0x000f300000000000 */
[----:B------:R-:W5:Y:S01]  /*00e0*/  LDC.U8 R21, c[0x3][0x103] ;  /* 0x00c040c0ff157b82 */ /* 0x000f620000000000 */
[----:B0-----:R-:W-:-:S07]  /*00f0*/  IADD3 R4, P0, PT, R0, UR4, RZ ;  /* 0x0000000400047c10 */ /* 0x001fce000ff1e0ff */
[----:B------:R-:W0:Y:S01]  /*0100*/  LDC.U8 R23, c[0x3][0x104] ;  /* 0x00c04100ff177b82 */ /* 0x000e220000000000 */
[----:B------:R-:W-:-:S07]  /*0110*/  LEA.HI.X.SX32 R5, R0, UR5, 0x1, P0 ;  /* 0x0000000500057c11 */ /* 0x000fce00080f0eff */
[----:B------:R-:W3:Y:S01]  /*0120*/  LDC.U8 R25, c[0x3][0x109] ;  /* 0x00c04240ff197b82 */ /* 0x000ee20000000000 */
[----:B--2---:R-:W1:Y:S01]  /*0130*/  LDG.E.U8 R3, desc[UR8][R4.64] ;  /* 0x0000000804037981 */ /* 0x004e62000c1e1100 */
[----:B------:R-:W2:Y:S03]  /*0140*/  LDCU.U8 UR15, c[0x3][0x113] ;  /* 0x00c02260ff0f77ac */ /* 0x000ea60008000000 */
[----:B------:R-:W4:Y:S01]  /*0150*/  LDG.E.U8 R10, desc[UR8][R4.64+0x5] ;  /* 0x00000508040a7981 */ /* 0x000f22000c1e1100 */
[----:B------:R-:W2:Y:S03]  /*0160*/  LDCU.U8 UR14, c[0x3][0x112] ;  /* 0x00c02240ff0e77ac */ /* 0x000ea60008000000 */
[----:B------:R-:W2:Y:S01]  /*0170*/  LDG.E.U8 R11, desc[UR8][R4.64+0xa] ;  /* 0x00000a08040b7981 */ /* 0x000ea2000c1e1100 */
[----:B------:R-:W2:Y:S03]  /*0180*/  LDCU.U8 UR13, c[0x3][0x111] ;  /* 0x00c02220ff0d77ac */ /* 0x000ea60008000000 */
[----:B------:R-:W2:Y:S01]  /*0190*/  LDG.E.U8 R9, desc[UR8][R4.64+0xf] ;  /* 0x00000f0804097981 */ /* 0x000ea2000c1e1100 */
[----:B------:R-:W2:Y:S03]  /*01a0*/  LDCU.U8 UR16, c[0x3][0x114] ;  /* 0x00c02280ff1077ac */ /* 0x000ea60008000000 */
[----:B------:R-:W5:Y:S04]  /*01b0*/  LDG.E.U8 R14, desc[UR8][R4.64+0x3] ;  /* 0x00000308040e7981 */ /* 0x000f68000c1e1100 */
[----:B------:R-:W0:Y:S04]  /*01c0*/  LDG.E.U8 R6, desc[UR8][R4.64+0x4] ;  /* 0x0000040804067981 */ /* 0x000e28000c1e1100 */
[----:B------:R-:W3:Y:S04]  /*01d0*/  LDG.E.U8 R0, desc[UR8][R4.64+0x9] ;  /* 0x0000090804007981 */ /* 0x000ee8000c1e1100 */
[----:B------:R-:W2:Y:S04]  /*01e0*/  LDG.E.U8 R8, desc[UR8][R4.64+0xe] ;  /* 0x00000e0804087981 */ /* 0x000ea8000c1e1100 */
[----:B------:R-:W2:Y:S04]  /*01f0*/  LDG.E.U8 R2, desc[UR8][R4.64+0x2] ;  /* 0x0000020804027981 */ /* 0x000ea8000c1e1100 */
[----:B------:R-:W2:Y:S04]  /*0200*/  LDG.E.U8 R12, desc[UR8][R4.64+0x7] ;  /* 0x00000708040c7981 */ /* 0x000ea8000c1e1100 */
[----:B------:R-:W2:Y:S04]  /*0210*/  LDG.E.U8 R15, desc[UR8][R4.64+0x8] ;  /* 0x00000808040f7981 */ /* 0x000ea8000c1e1100 */
[----:B------:R-:W2:Y:S04]  /*0220*/  LDG.E.U8 R16, desc[UR8][R4.64+0xd] ;  /* 0x00000d0804107981 */ /* 0x000ea8000c1e1100 */
[----:B------:R-:W2:Y:S01]  /*0230*/  LDG.E.U8 R7, desc[UR8][R4.64+0x1] ;  /* 0x0000010804077981 */ /* 0x000ea2000c1e1100 */
[----:B------:R-:W2:Y:S01]  /*0240*/  LDCU.U8 UR18, c[0x3][0x117] ;  /* 0x00c022e0ff1277ac */ /* 0x000ea20008000000 */
[----:B------:R-:W2:Y:S01]  /*0250*/  LDCU.U8 UR17, c[0x3][0x115] ;  /* 0x00c022a0ff1177ac */ /* 0x000ea20008000000 */
[----:B-1----:R-:W-:-:S02]  /*0260*/  LOP3.LUT R3, R3, 0xffff, R18, 0x48, !PT ;  /* 0x0000ffff03037812 */ /* 0x002fc400078e4812 */
[----:B------:R-:W2:Y:S02]  /*0270*/  LDC.U8 R18, c[0x3][0x10a] ;  /* 0x00c04280ff127b82 */ /* 0x000ea40000000000 */
[----:B------:R-:W-:Y:S02]  /*0280*/  LOP3.LUT R3, R3, 0xff, RZ, 0xc0, !PT ;  /* 0x000000ff03037812 */ /* 0x000fe400078ec0ff */
[----:B----4-:R-:W-:-:S04]  /*0290*/  LOP3.LUT R10, R10, 0xffff, R13, 0x48, !PT ;  /* 0x0000ffff0a0a7812 */ /* 0x010fc800078e480d */
[----:B------:R-:W1:Y:S01]  /*02a0*/  LDC.S8 R3, c[0x3][R3] ;  /* 0x00c0000003037b82 */ /* 0x000e620000000200 */
[----:B------:R-:W-:Y:S02]  /*02b0*/  LOP3.LUT R10, R10, 0xff, RZ, 0xc0, !PT ;  /* 0x000000ff0a0a7812 */ /* 0x000fe400078ec0ff */
[----:B-----5:R-:W-:-:S05]  /*02c0*/  LOP3.LUT R14, R14, 0xffff, R21, 0x48, !PT ;  /* 0x0000ffff0e0e7812 */ /* 0x020fca00078e4815 */
[----:B------:R-:W4:Y:S01]  /*02d0*/  LDC.S8 R10, c[0x3][R10] ;  /* 0x00c000000a0a7b82 */ /* 0x000f220000000200 */
[----:B0-----:R-:W-:Y:S02]  /*02e0*/  LOP3.LUT R6, R6, 0xffff, R23, 0x48, !PT ;  /* 0x0000ffff06067812 */ /* 0x001fe400078e4817 */
[----:B------:R-:W-:Y:S02]  /*02f0*/  LOP3.LUT R26, R14, 0xff, RZ, 0xc0, !PT ;  /* 0x000000ff0e1a7812 */ /* 0x000fe400078ec0ff */
[----:B---3--:R-:W-:Y:S02]  /*0300*/  LOP3.LUT R0, R0, 0xffff, R25, 0x48, !PT ;  /* 0x0000ffff00007812 */ /* 0x008fe400078e4819 */
[----:B--2---:R-:W-:Y:S01]  /*0310*/  LOP3.LUT R11, R11, 0xffff, R18, 0x48, !PT ;  /* 0x0000ffff0b0b7812 */ /* 0x004fe200078e4812 */
[----:B------:R-:W0:Y:S01]  /*0320*/  LDC.U8 R21, c[0x3][0x107] ;  /* 0x00c041c0ff157b82 */ /* 0x000e220000000000 */
[----:B------:R-:W-:Y:S02]  /*0330*/  LOP3.LUT R6, R6, 0xff, RZ, 0xc0, !PT ;  /* 0x000000ff06067812 */ /* 0x000fe400078ec0ff */
[----:B------:R-:W-:-:S02]  /*0340*/  LOP3.LUT R11, R11, 0xff, RZ, 0xc0, !PT ;  /* 0x000000ff0b0b7812 */ /* 0x000fc400078ec0ff */
[----:B------:R-:W-:-:S03]  /*0350*/  LOP3.LUT R22, R0, 0xff, RZ, 0xc0, !PT ;  /* 0x000000ff00167812 */ /* 0x000fc600078ec0ff */
[----:B------:R-:W2:Y:S08]  /*0360*/  LDC.U8 R18, c[0x3][0x10f] ;  /* 0x00c043c0ff127b82 */ /* 0x000eb00000000000 */
[----:B------:R-:W3:Y:S08]  /*0370*/  LDC.S8 R11, c[0x3][R11] ;  /* 0x00c000000b0b7b82 */ /* 0x000ef00000000200 */
[----:B------:R-:W5:Y:S01]  /*0380*/  LDC.U8 R23, c[0x3][0x10d] ;  /* 0x00c04340ff177b82 */ /* 0x000f620000000000 */
[----:B0-----:R-:W-:-:S02]  /*0390*/  LOP3.LUT R12, R12, 0xffff, R21, 0x48, !PT ;  /* 0x0000ffff0c0c7812 */ /* 0x001fc400078e4815 */
[----:B-1----:R-:W-:-:S05]  /*03a0*/  LOP3.LUT R17, R3, 0xffff, RZ, 0xc0, !PT ;  /* 0x0000ffff03117812 */ /* 0x002fca00078ec0ff */
[----:B------:R-:W0:Y:S01]  /*03b0*/  LDC.S8 R6, c[0x3][R6] ;  /* 0x00c0000006067b82 */ /* 0x000e220000000200 */
[----:B--2---:R-:W-:Y:S02]  /*03c0*/  LOP3.LUT R13, R9, 0xffff, R18, 0x48, !PT ;  /* 0x0000ffff090d7812 */ /* 0x004fe400078e4812 */
[----:B------:R-:W-:Y:S02]  /*03d0*/  SHF.R.U32.HI R18, RZ, 0x7, R17 ;  /* 0x00000007ff127819 */ /* 0x000fe40000011611 */
[----:B------:R-:W-:Y:S01]  /*03e0*/  LOP3.LUT R19, R13, 0xff, RZ, 0xc0, !PT ;  /* 0x000000ff0d137812 */ /* 0x000fe200078ec0ff */
[----:B------:R-:W-:Y:S02]  /*03f0*/  IMAD.SHL.U32 R13, R3, 0x2, RZ ;  /* 0x00000002030d7824 */ /* 0x000fe400078e00ff */
[----:B------:R-:W1:Y:S01]  /*0400*/  LDC.U8 R9, c[0x3][0x10e] ;  /* 0x00c04380ff097b82 */ /* 0x000e620000000000 */
[----:B----4-:R-:W-:Y:S02]  /*0410*/  IMAD.SHL.U32 R24, R10, 0x2, RZ ;  /* 0x000000020a187824 */ /* 0x010fe400078e00ff */
[----:B------:R-:W-:-:S05]  /*0420*/  LOP3.LUT R13, R13, 0x1b, R18, 0x78, !PT ;  /* 0x0000001b0d0d7812 */ /* 0x000fca00078e7812 */
[----:B------:R-:W2:Y:S01]  /*0430*/  LDC.U8 R17, c[0x3][0x102] ;  /* 0x00c04080ff117b82 */ /* 0x000ea20000000000 */
[----:B-----5:R-:W-:-:S07]  /*0440*/  LOP3.LUT R16, R16, 0xffff, R23, 0x48, !PT ;  /* 0x0000ffff10107812 */ /* 0x020fce00078e4817 */
[----:B------:R-:W4:Y:S08]  /*0450*/  LDC.U8 R18, c[0x3][0x108] ;  /* 0x00c04200ff127b82 */ /* 0x000f300000000000 */
[----:B------:R-:W5:Y:S01]  /*0460*/  LDC.S8 R19, c[0x3][R19] ;  /* 0x00c0000013137b82 */ /* 0x000f620000000200 */
[----:B-1----:R-:W-:Y:S02]  /*0470*/  LOP3.LUT R14, R8, 0xffff, R9, 0x48, !PT ;  /* 0x0000ffff080e7812 */ /* 0x002fe400078e4809 */
[----:B------:R-:W-:-:S02]  /*0480*/  LOP3.LUT R8, R10, 0xffff, RZ, 0xc0, !PT ;  /* 0x0000ffff0a087812 */ /* 0x000fc400078ec0ff */
[C---:B---3--:R-:W-:Y:S02]  /*0490*/  LOP3.LUT R20, R11.reuse, 0xffff, RZ, 0xc0, !PT ;  /* 0x0000ffff0b147812 */ /* 0x048fe400078ec0ff */
[----:B------:R-:W-:Y:S01]  /*04a0*/  SHF.R.U32.HI R25, RZ, 0x7, R8 ;  /* 0x00000007ff197819 */ /* 0x000fe20000011608 */
[----:B------:R-:W1:Y:S01]  /*04b0*/  LDC.S8 R9, c[0x3][R22] ;  /* 0x00c0000016097b82 */ /* 0x000e620000000200 */
[----:B------:R-:W-:Y:S01]  /*04c0*/  LOP3.LUT R8, R14, 0xff, RZ, 0xc0, !PT ;  /* 0x000000ff0e087812 */ /* 0x000fe200078ec0ff */
[----:B------:R-:W-:Y:S01]  /*04d0*/  IMAD.SHL.U32 R14, R11, 0x2, RZ ;  /* 0x000000020b0e7824 */ /* 0x000fe200078e00ff */
[----:B--2---:R-:W-:Y:S02]  /*04e0*/  LOP3.LUT R2, R2, 0xffff, R17, 0x48, !PT ;  /* 0x0000ffff02027812 */ /* 0x004fe400078e4811 */
[----:B------:R-:W-:Y:S02]  /*04f0*/  SHF.R.U32.HI R27, RZ, 0x7, R20 ;  /* 0x00000007ff1b7819 */ /* 0x000fe40000011614 */
[----:B------:R-:W-:Y:S01]  /*0500*/  LOP3.LUT R21, R2, 0xff, RZ, 0xc0, !PT ;  /* 0x000000ff02157812 */ /* 0x000fe200078ec0ff */
[----:B------:R-:W2:Y:S01]  /*0510*/  LDC.S8 R0, c[0x3][R26] ;  /* 0x00c000001a007b82 */ /* 0x000ea20000000200 */
[----:B----4-:R-:W-:-:S02]  /*0520*/  LOP3.LUT R15, R15, 0xffff, R18, 0x48, !PT ;  /* 0x0000ffff0f0f7812 */ /* 0x010fc400078e4812 */
[----:B------:R-:W-:Y:S02]  /*0530*/  LOP3.LUT R14, R14, 0x1b, R27, 0x78, !PT ;  /* 0x0000001b0e0e7812 */ /* 0x000fe400078e781b */
[----:B------:R-:W-:Y:S02]  /*0540*/  LOP3.LUT R27, R15, 0xff, RZ, 0xc0, !PT ;  /* 0x000000ff0f1b7812 */ /* 0x000fe400078ec0ff */
[----:B------:R-:W-:Y:S01]  /*0550*/  LOP3.LUT R24, R24, 0x1b, R25, 0x78, !PT ;  /* 0x0000001b18187812 */ /* 0x000fe200078e7819 */
[----:B------:R-:W3:Y:S01]  /*0560*/  LDC.S8 R8, c[0x3][R8] ;  /* 0x00c0000008087b82 */ /* 0x000ee20000000200 */
[----:B------:R-:W-:Y:S02]  /*0570*/  LOP3.LUT R25, R12, 0xff, RZ, 0xc0, !PT ;  /* 0x000000ff0c197812 */ /* 0x000fe400078ec0ff */
[----:B------:R-:W-:Y:S02]  /*0580*/  LOP3.LUT R2, R16, 0xff, RZ, 0xc0, !PT ;  /* 0x000000ff10027812 */ /* 0x000fe400078ec0ff */
[C---:B------:R-:W-:Y:S01]  /*0590*/  LOP3.LUT R16, R11.reuse, UR12, R10, 0x96, !PT ;  /* 0x0000000c0b107c12 */ /* 0x040fe2000f8e960a */
[----:B------:R-:W4:Y:S01]  /*05a0*/  LDCU.U8 UR12, c[0x3][0x116] ;  /* 0x00c022c0ff0c77ac */ /* 0x000f220008000000 */
[C---:B------:R-:W-:Y:S01]  /*05b0*/  LOP3.LUT R18, R11.reuse, UR15, RZ, 0x3c, !PT ;  /* 0x0000000f0b127c12 */ /* 0x040fe2000f8e3cff */
[----:B------:R-:W4:Y:S01]  /*05c0*/  LDC.S8 R21, c[0x3][R21] ;  /* 0x00c0000015157b82 */ /* 0x000f220000000200 */
[--C-:B------:R-:W-:Y:S01]  /*05d0*/  LOP3.LUT R11, R11, UR13, R3.reuse, 0x96, !PT ;  /* 0x0000000d0b0b7c12 */ /* 0x100fe2000f8e9603 */
[----:B------:R-:W4:Y:S01]  /*05e0*/  LDCU.U8 UR15, c[0x3][0x11b] ;  /* 0x00c02360ff0f77ac */ /* 0x000f220008000000 */
[----:B------:R-:W-:Y:S01]  /*05f0*/  LOP3.LUT R18, R18, R10, R3, 0x96, !PT ;  /* 0x0000000a12127212 */ /* 0x000fe200078e9603 */
[----:B------:R-:W4:Y:S04]  /*0600*/  LDCU.U8 UR13, c[0x3][0x118] ;  /* 0x00c02300ff0d77ac */ /* 0x000f280008000000 */
[----:B------:R-:W4:Y:S08]  /*0610*/  LDC.S8 R27, c[0x3][R27] ;  /* 0x00c000001b1b7b82 */ /* 0x000f300000000200 */
[----:B------:R-:W4:Y:S01]  /*0620*/  LDC.S8 R25, c[0x3][R25] ;  /* 0x00c0000019197b82 */ /* 0x000f220000000200 */
[C---:B-----5:R-:W-:Y:S01]  /*0630*/  LOP3.LUT R15, R19.reuse, 0xffff, RZ, 0xc0, !PT ;  /* 0x0000ffff130f7812 */ /* 0x060fe200078ec0ff */
[C---:B------:R-:W-:Y:S01]  /*0640*/  IMAD.SHL.U32 R12, R19.reuse, 0x2, RZ ;  /* 0x00000002130c7824 */ /* 0x040fe200078e00ff */
[----:B------:R-:W-:Y:S01]  /*0650*/  LOP3.LUT R17, R19, UR14, RZ, 0x3c, !PT ;  /* 0x0000000e13117c12 */ /* 0x000fe2000f8e3cff */
[----:B------:R-:W5:Y:S01]  /*0660*/  LDCU.U8 UR14, c[0x3][0x11a] ;  /* 0x00c02340ff0e77ac */ /* 0x000f620008000000 */
[----:B------:R-:W-:-:S02]  /*0670*/  SHF.R.U32.HI R15, RZ, 0x7, R15 ;  /* 0x00000007ff0f7819 */ /* 0x000fc4000001160f */
[----:B------:R-:W-:Y:S01]  /*0680*/  LOP3.LUT R3, R17, R10, R3, 0x96, !PT ;  /* 0x0000000a11037212 */ /* 0x000fe200078e9603 */
[----:B------:R-:W5:Y:S01]  /*0690*/  LDC.S8 R2, c[0x3][R2] ;  /* 0x00c0000002027b82 */ /* 0x000f620000000200 */
[----:B------:R-:W-:Y:S01]  /*06a0*/  LOP3.LUT R17, R19, R16, R13, 0x96, !PT ;  /* 0x0000001013117212 */ /* 0x000fe200078e960d */
[----:B0-----:R-:W-:Y:S01]  /*06b0*/  IMAD.SHL.U32 R10, R6, 0x2, RZ ;  /* 0x00000002060a7824 */ /* 0x001fe200078e00ff */
[----:B------:R-:W-:Y:S02]  /*06c0*/  LOP3.LUT R12, R12, 0x1b, R15, 0x78, !PT ;  /* 0x0000001b0c0c7812 */ /* 0x000fe400078e780f */
[----:B------:R-:W-:Y:S02]  /*06d0*/  LOP3.LUT R19, R24, R11, R19, 0x96, !PT ;  /* 0x0000000b18137212 */ /* 0x000fe400078e9613 */
[----:B------:R-:W-:Y:S01]  /*06e0*/  LOP3.LUT R11, R6, 0xffff, RZ, 0xc0, !PT ;  /* 0x0000ffff060b7812 */ /* 0x000fe200078ec0ff */
[----:B--2---:R-:W-:Y:S01]  /*06f0*/  IMAD.SHL.U32 R16, R0, 0x2, RZ ;  /* 0x0000000200107824 */ /* 0x004fe200078e00ff */
[----:B-1----:R-:W-:Y:S01]  /*0700*/  LOP3.LUT R15, R9, 0xffff, RZ, 0xc0, !PT ;  /* 0x0000ffff090f7812 */ /* 0x002fe200078ec0ff */
[----:B------:R-:W0:Y:S01]  /*0710*/  LDC.U8 R22, c[0x3][0x101] ;  /* 0x00c04040ff167b82 */ /* 0x000e220000000000 */
[----:B------:R-:W-:-:S02]  /*0720*/  LOP3.LUT R13, R12, R18, R13, 0x96, !PT ;  /* 0x000000120c0d7212 */ /* 0x000fc400078e960d */
[----:B------:R-:W-:Y:S01]  /*0730*/  LOP3.LUT R3, R12, R3, R14, 0x96, !PT ;  /* 0x000000030c037212 */ /* 0x000fe200078e960e */
[----:B------:R-:W-:Y:S01]  /*0740*/  IMAD.SHL.U32 R12, R9, 0x2, RZ ;  /* 0x00000002090c7824 */ /* 0x000fe200078e00ff */
[----:B------:R-:W-:Y:S02]  /*0750*/  LOP3.LUT R18, R0, 0xffff, RZ, 0xc0, !PT ;  /* 0x0000ffff00127812 */ /* 0x000fe400078ec0ff */
[----:B------:R-:W-:Y:S02]  /*0760*/  SHF.R.U32.HI R11, RZ, 0x7, R11 ;  /* 0x00000007ff0b7819 */ /* 0x000fe4000001160b */
[----:B------:R-:W-:Y:S02]  /*0770*/  SHF.R.U32.HI R23, RZ, 0x7, R15 ;  /* 0x00000007ff177819 */ /* 0x000fe4000001160f */
[----:B------:R-:W-:Y:S02]  /*0780*/  SHF.R.U32.HI R29, RZ, 0x7, R18 ;  /* 0x00000007ff1d7819 */ /* 0x000fe40000011612 */
[----:B------:R-:W-:-:S02]  /*0790*/  LOP3.LUT R10, R10, 0x1b, R11, 0x78, !PT ;  /* 0x0000001b0a0a7812 */ /* 0x000fc400078e780b */
[----:B------:R-:W-:Y:S02]  /*07a0*/  LOP3.LUT R11, R12, 0x1b, R23, 0x78, !PT ;  /* 0x0000001b0c0b7812 */ /* 0x000fe400078e7817 */
[----:B---3--:R-:W-:Y:S02]  /*07b0*/  LOP3.LUT R18, R8, 0xffff, RZ, 0xc0, !PT ;  /* 0x0000ffff08127812 */ /* 0x008fe400078ec0ff */
[----:B----4-:R-:W-:Y:S01]  /*07c0*/  LOP3.LUT R12, R0, UR12, RZ, 0x3c, !PT ;  /* 0x0000000c000c7c12 */ /* 0x010fe2000f8e3cff */
[----:B------:R-:W1:Y:S01]  /*07d0*/  LDCU.U8 UR12, c[0x3][0x119] ;  /* 0x00c02320ff0c77ac */ /* 0x000e620008000000 */
[----:B------:R-:W-:Y:S02]  /*07e0*/  LOP3.LUT R20, R8, UR18, RZ, 0x3c, !PT ;  /* 0x0000001208147c12 */ /* 0x000fe4000f8e3cff */
[----:B------:R-:W-:Y:S01]  /*07f0*/  LOP3.LUT R15, R16, 0x1b, R29, 0x78, !PT ;  /* 0x0000001b100f7812 */ /* 0x000fe200078e781d */
[----:B------:R-:W-:Y:S01]  /*0800*/  IMAD.SHL.U32 R16, R8, 0x2, RZ ;  /* 0x0000000208107824 */ /* 0x000fe200078e00ff */
[----:B------:R-:W-:Y:S01]  /*0810*/  SHF.R.U32.HI R23, RZ, 0x7, R18 ;  /* 0x00000007ff177819 */ /* 0x000fe20000011612 */
[----:B------:R-:W2:Y:S01]  /*0820*/  LDCU.U8 UR20, c[0x3][0x1ad] ;  /* 0x00c035a0ff1477ac */ /* 0x000ea20008000000 */
[----:B------:R-:W-:-:S02]  /*0830*/  LOP3.LUT R12, R12, R9, R6, 0x96, !PT ;  /* 0x000000090c0c7212 */ /* 0x000fc400078e9606 */
[--C-:B------:R-:W-:Y:S01]  /*0840*/  LOP3.LUT R18, R20, R9, R6.reuse, 0x96, !PT ;  /* 0x0000000914127212 */ /* 0x100fe200078e9606 */
[----:B------:R-:W-:Y:S01]  /*0850*/  IMAD.SHL.U32 R26, R25, 0x2, RZ ;  /* 0x00000002191a7824 */ /* 0x000fe200078e00ff */
[C---:B------:R-:W-:Y:S01]  /*0860*/  LOP3.LUT R9, R8.reuse, UR16, R9, 0x96, !PT ;  /* 0x0000001008097c12 */ /* 0x040fe2000f8e9609 */
[----:B------:R-:W3:Y:S01]  /*0870*/  LDCU.U8 UR16, c[0x3][0x124] ;  /* 0x00c02480ff1077ac */ /* 0x000ee20008000000 */
[----:B------:R-:W-:Y:S02]  /*0880*/  LOP3.LUT R6, R8, UR17, R6, 0x96, !PT ;  /* 0x0000001108067c12 */ /* 0x000fe4000f8e9606 */
[C---:B------:R-:W-:Y:S01]  /*0890*/  LOP3.LUT R20, R21.reuse, 0xffff, RZ, 0xc0, !PT ;  /* 0x0000ffff15147812 */ /* 0x040fe200078ec0ff */
[----:B------:R-:W4:Y:S01]  /*08a0*/  LDCU.U8 UR19, c[0x3][0x1aa] ;  /* 0x00c03540ff1377ac */ /* 0x000f220008000000 */
[----:B------:R-:W-:Y:S02]  /*08b0*/  LOP3.LUT R16, R16, 0x1b, R23, 0x78, !PT ;  /* 0x0000001b10107812 */ /* 0x000fe400078e7817 */
[----:B------:R-:W-:Y:S01]  /*08c0*/  LOP3.LUT R8, R0, R9, R10, 0x96, !PT ;  /* 0x0000000900087212 */ /* 0x000fe200078e960a */
[----:B------:R-:W-:Y:S01]  /*08d0*/  IMAD.SHL.U32 R9, R21, 0x2, RZ ;  /* 0x0000000215097824 */ /* 0x000fe200078e00ff */
[----:B------:R-:W-:Y:S01]  /*08e0*/  LOP3.LUT R23, R11, R6, R0, 0x96, !PT ;  /* 0x000000060b177212 */ /* 0x000fe200078e9600 */
[----:B------:R-:W4:Y:S01]  /*08f0*/  LDCU.U8 UR18, c[0x3][0x1a8] ;  /* 0x00c03500ff1277ac */ /* 0x000f220008000000 */
[----:B------:R-:W-:-:S02]  /*0900*/  LOP3.LUT R0, R27, 0xffff, RZ, 0xc0, !PT ;  /* 0x0000ffff1b007812 */ /* 0x000fc400078ec0ff */
[----:B------:R-:W-:Y:S02]  /*0910*/  SHF.R.U32.HI R20, RZ, 0x7, R20 ;  /* 0x00000007ff147819 */ /* 0x000fe40000011614 */
[C---:B------:R-:W-:Y:S02]  /*0920*/  LOP3.LUT R6, R15.reuse, R18, R10, 0x96, !PT ;  /* 0x000000120f067212 */ /* 0x040fe400078e960a */
[----:B------:R-:W-:Y:S01]  /*0930*/  LOP3.LUT R12, R15, R12, R16, 0x96, !PT ;  /* 0x0000000c0f0c7212 */ /* 0x000fe200078e9610 */
[----:B------:R-:W-:Y:S01]  /*0940*/  IMAD.SHL.U32 R15, R27, 0x2, RZ ;  /* 0x000000021b0f7824 */ /* 0x000fe200078e00ff */
[----:B------:R-:W-:Y:S02]  /*0950*/  SHF.R.U32.HI R10, RZ, 0x7, R0 ;  /* 0x00000007ff0a7819 */ /* 0x000fe40000011600 */
[----:B------:R-:W-:Y:S02]  /*0960*/  LOP3.LUT R0, R9, 0x1b, R20, 0x78, !PT ;  /* 0x0000001b09007812 */ /* 0x000fe400078e7814 */
[----:B------:R-:W-:-:S02]  /*0970*/  LOP3.LUT R18, R21, UR15, RZ, 0x3c, !PT ;  /* 0x0000000f15127c12 */ /* 0x000fc4000f8e3cff */
[----:B-----5:R-:W-:Y:S02]  /*0980*/  LOP3.LUT R9, R25, UR14, RZ, 0x3c, !PT ;  /* 0x0000000e19097c12 */ /* 0x020fe4000f8e3cff */
[----:B------:R-:W-:Y:S02]  /*0990*/  LOP3.LUT R20, R2, 0xffff, RZ, 0xc0, !PT ;  /* 0x0000ffff02147812 */ /* 0x000fe400078ec0ff */
[----:B------:R-:W-:Y:S02]  /*09a0*/  LOP3.LUT R15, R15, 0x1b, R10, 0x78, !PT ;  /* 0x0000001b0f0f7812 */ /* 0x000fe400078e780a */
[-CC-:B------:R-:W-:Y:S02]  /*09b0*/  LOP3.LUT R10, R18, R2.reuse, R27.reuse, 0x96, !PT ;  /* 0x00000002120a7212 */ /* 0x180fe400078e961b */
[--C-:B------:R-:W-:Y:S02]  /*09c0*/  LOP3.LUT R9, R9, R2, R27.reuse, 0x96, !PT ;  /* 0x0000000209097212 */ /* 0x100fe400078e961b */
[C---:B-1----:R-:W-:Y:S01]  /*09d0*/  LOP3.LUT R18, R21.reuse, UR12, R27, 0x96, !PT ;  /* 0x0000000c15127c12 */ /* 0x042fe2000f8e961b */
[----:B------:R-:W1:Y:S01]  /*09e0*/  LDCU.U8 UR12, c[0x3][0x11c] ;  /* 0x00c02380ff0c77ac */ /* 0x000e620008000000 */
[----:B------:R-:W-:Y:S01]  /*09f0*/  LOP3.LUT R28, R21, UR13, R2, 0x96, !PT ;  /* 0x0000000d151c7c12 */ /* 0x000fe2000f8e9602 */
[----:B------:R-:W-:Y:S01]  /*0a00*/  IMAD.SHL.U32 R2, R2, 0x2, RZ ;  /* 0x0000000202027824 */ /* 0x000fe200078e00ff */
[----:B------:R-:W-:-:S02]  /*0a10*/  SHF.R.U32.HI R21, RZ, 0x7, R20 ;  /* 0x00000007ff157819 */ /* 0x000fc40000011614 */
[----:B------:R-:W-:Y:S02]  /*0a20*/  LOP3.LUT R20, R25, 0xffff, RZ, 0xc0, !PT ;  /* 0x0000ffff19147812 */ /* 0x000fe400078ec0ff */
[----:B------:R-:W-:Y:S02]  /*0a30*/  LOP3.LUT R2, R2, 0x1b, R21, 0x78, !PT ;  /* 0x0000001b02027812 */ /* 0x000fe400078e7815 */
[----:B------:R-:W-:Y:S02]  /*0a40*/  SHF.R.U32.HI R21, RZ, 0x7, R20 ;  /* 0x00000007ff157819 */ /* 0x000fe40000011614 */
[----:B------:R-:W5:Y:S02]  /*0a50*/  LDG.E.U8 R20, desc[UR8][R4.64+0x6] ;  /* 0x0000060804147981 */ /* 0x000f64000c1e1100 */
[----:B------:R-:W-:Y:S02]  /*0a60*/  LOP3.LUT R26, R26, 0x1b, R21, 0x78, !PT ;  /* 0x0000001b1a1a7812 */ /* 0x000fe400078e7815 */
[----:B------:R-:W2:Y:S01]  /*0a70*/  LDG.E.U8 R21, desc[UR8][R4.64+0xb] ;  /* 0x00000b0804157981 */ /* 0x000ea2000c1e1100 */
[----:B0-----:R-:W-:-:S03]  /*0a80*/  LOP3.LUT R7, R7, 0xffff, R22, 0x48, !PT ;  /* 0x0000ffff07077812 */ /* 0x001fc600078e4816 */
[----:B------:R-:W3:Y:S01]  /*0a90*/  LDG.E.U8 R22, desc[UR8][R4.64+0xc] ;  /* 0x00000c0804167981 */ /* 0x000ee2000c1e1100 */
[----:B------:R-:W5:Y:S01]  /*0aa0*/  LDC.U8 R27, c[0x3][0x106] ;  /* 0x00c04180ff1b7b82 */ /* 0x000f620000000000 */
[----:B------:R-:W0:Y:S01]  /*0ab0*/  LDCU.U8 UR13, c[0x3][0x11d] ;  /* 0x00c023a0ff0d77ac */ /* 0x000e220008000000 */
[----:B------:R-:W4:Y:S01]  /*0ac0*/  LDCU.U8 UR14, c[0x3][0x11e] ;  /* 0x00c023c0ff0e77ac */ /* 0x000f220008000000 */
[----:B------:R-:W4:Y:S01]  /*0ad0*/  LDCU.U8 UR15, c[0x3][0x11f] ;  /* 0x00c023e0ff0f77ac */ /* 0x000f220008000000 */
[----:B------:R-:W-:-:S04]  /*0ae0*/  LOP3.LUT R17, R17, 0xffff, R24, 0x48, !PT ;  /* 0x0000ffff11117812 */ /* 0x000fc800078e4818 */
[----:B------:R-:W-:Y:S02]  /*0af0*/  LOP3.LUT R17, R17, 0xff, RZ, 0xc0, !PT ;  /* 0x000000ff11117812 */ /* 0x000fe400078ec0ff */
[----:B------:R-:W-:-:S04]  /*0b00*/  LOP3.LUT R23, R23, 0xffff, R16, 0x48, !PT ;  /* 0x0000ffff17177812 */ /* 0x000fc800078e4810 */
[----:B------:R-:W4:Y:S01]  /*0b10*/  LDC.S8 R17, c[0x3][R17] ;  /* 0x00c0000011117b82 */ /* 0x000f220000000200 */
[----:B------:R-:W-:Y:S02]  /*0b20*/  LOP3.LUT R16, R23, 0xff, RZ, 0xc0, !PT ;  /* 0x000000ff17107812 */ /* 0x000fe400078ec0ff */
[----:B------:R-:W-:-:S04]  /*0b30*/  LOP3.LUT R8, R8, 0xffff, R11, 0x48, !PT ;  /* 0x0000ffff08087812 */ /* 0x000fc800078e480b */
[----:B------:R-:W-:Y:S01]  /*0b40*/  LOP3.LUT R8, R8, 0xff, RZ, 0xc0, !PT ;  /* 0x000000ff08087812 */ /* 0x000fe200078ec0ff */
[----:B------:R-:W4:Y:S08]  /*0b50*/  LDC.S8 R16, c[0x3][R16] ;  /* 0x00c0000010107b82 */ /* 0x000f300000000200 */
[----:B------:R-:W4:Y:S01]  /*0b60*/  LDC.S8 R8, c[0x3][R8] ;  /* 0x00c0000008087b82 */ /* 0x000f220000000200 */
[----:B------:R-:W-:-:S02]  /*0b70*/  LOP3.LUT R24, R3, 0xff, RZ, 0xc0, !PT ;  /* 0x000000ff03187812 */ /* 0x000fc400078ec0ff */
[----:B-----5:R-:W-:-:S05]  /*0b80*/  LOP3.LUT R20, R20, 0xffff, R27, 0x48, !PT ;  /* 0x0000ffff14147812 */ /* 0x020fca00078e481b */
[----:B------:R-:W2:Y:S02]  /*0b90*/  LDC.U8 R27, c[0x3][0x10b] ;  /* 0x00c042c0ff1b7b82 */ /* 0x000ea40000000000 */
[----:B--2---:R-:W-:-:S06]  /*0ba0*/  LOP3.LUT R21, R21, 0xffff, R27, 0x48, !PT ;  /* 0x0000ffff15157812 */ /* 0x004fcc00078e481b */
[----:B------:R-:W3:Y:S01]  /*0bb0*/  LDC.U8 R27, c[0x3][0x10c] ;  /* 0x00c04300ff1b7b82 */ /* 0x000ee20000000000 */
[----:B------:R-:W-:Y:S02]  /*0bc0*/  LOP3.LUT R20, R20, 0xff, RZ, 0xc0, !PT ;  /* 0x000000ff14147812 */ /* 0x000fe400078ec0ff */
[----:B---3--:R-:W-:Y:S02]  /*0bd0*/  LOP3.LUT R27, R22, 0xffff, R27, 0x48, !PT ;  /* 0x0000ffff161b7812 */ /* 0x008fe400078e481b */
[----:B------:R-:W-:Y:S02]  /*0be0*/  LOP3.LUT R22, R7, 0xff, RZ, 0xc0, !PT ;  /* 0x000000ff07167812 */ /* 0x000fe400078ec0ff */
[----:B------:R-:W-:-:S04]  /*0bf0*/  LOP3.LUT R27, R27, 0xff, RZ, 0xc0, !PT ;  /* 0x000000ff1b1b7812 */ /* 0x000fc800078ec0ff */
[----:B------:R-:W2:Y:S08]  /*0c00*/  LDC.S8 R22, c[0x3][R22] ;  /* 0x00c0000016167b82 */ /* 0x000eb00000000200 */
[----:B------:R-:W3:Y:S01]  /*0c10*/  LDC.S8 R27, c[0x3][R27] ;  /* 0x00c000001b1b7b82 */ /* 0x000ee20000000200 */
[----:B------:R-:W-:-:S07]  /*0c20*/  LOP3.LUT R29, R21, 0xff, RZ, 0xc0, !PT ;  /* 0x000000ff151d7812 */ /* 0x000fce00078ec0ff */
[----:B------:R-:W5:Y:S08]  /*0c30*/  LDC.S8 R20, c[0x3][R20] ;  /* 0x00c0000014147b82 */ /* 0x000f700000000200 */
[----:B------:R-:W1:Y:S01]  /*0c40*/  LDC.S8 R29, c[0x3][R29] ;  /* 0x00c000001d1d7b82 */ /* 0x000e620000000200 */
[--C-:B------:R-:W-:Y:S02]  /*0c50*/  LOP3.LUT R7, R25, R28, R15.reuse, 0x96, !PT ;  /* 0x0000001c19077212 */ /* 0x100fe400078e960f */
[----:B------:R-:W-:-:S02]  /*0c60*/  LOP3.LUT R15, R26, R10, R15, 0x96, !PT ;  /* 0x0000000a1a0f7212 */ /* 0x000fc400078e960f */
[----:B------:R-:W-:Y:S02]  /*0c70*/  LOP3.LUT R25, R2, R18, R25, 0x96, !PT ;  /* 0x0000001202197212 */ /* 0x000fe400078e9619 */
[C---:B--2---:R-:W-:Y:S01]  /*0c80*/  LOP3.LUT R4, R22.reuse, 0xffff, RZ, 0xc0, !PT ;  /* 0x0000ffff16047812 */ /* 0x044fe200078ec0ff */
[----:B------:R-:W-:-:S03]  /*0c90*/  IMAD.SHL.U32 R10, R22, 0x2, RZ ;  /* 0x00000002160a7824 */ /* 0x000fc600078e00ff */
[----:B------:R-:W-:Y:S02]  /*0ca0*/  SHF.R.U32.HI R5, RZ, 0x7, R4 ;  /* 0x00000007ff057819 */ /* 0x000fe40000011604 */
[C---:B---3--:R-:W-:Y:S01]  /*0cb0*/  LOP3.LUT R4, R27.reuse, 0xffff, RZ, 0xc0, !PT ;  /* 0x0000ffff1b047812 */ /* 0x048fe200078ec0ff */
[----:B------:R-:W-:Y:S01]  /*0cc0*/  IMAD.SHL.U32 R18, R27, 0x2, RZ ;  /* 0x000000021b127824 */ /* 0x000fe200078e00ff */
[----:B------:R-:W-:Y:S02]  /*0cd0*/  LOP3.LUT R10, R10, 0x1b, R5, 0x78, !PT ;  /* 0x0000001b0a0a7812 */ /* 0x000fe400078e7805 */
[----:B------:R-:W-:Y:S02]  /*0ce0*/  SHF.R.U32.HI R5, RZ, 0x7, R4 ;  /* 0x00000007ff057819 */ /* 0x000fe40000011604 */
[----:B-----5:R-:W-:Y:S02]  /*0cf0*/  LOP3.LUT R4, R20, 0xffff, RZ, 0xc0, !PT ;  /* 0x0000ffff14047812 */ /* 0x020fe400078ec0ff */
[----:B------:R-:W-:-:S02]  /*0d00*/  LOP3.LUT R18, R18, 0x1b, R5, 0x78, !PT ;  /* 0x0000001b12127812 */ /* 0x000fc400078e7805 */
[----:B------:R-:W-:Y:S01]  /*0d10*/  SHF.R.U32.HI R5, RZ, 0x7, R4 ;  /* 0x00000007ff057819 */ /* 0x000fe20000011604 */
[----:B------:R-:W-:-:S05]  /*0d20*/  IMAD.SHL.U32 R4, R20, 0x2, RZ ;  /* 0x0000000214047824 */ /* 0x000fca00078e00ff */
[----:B------:R-:W-:Y:S02]  /*0d30*/  LOP3.LUT R4, R4, 0x1b, R5, 0x78, !PT ;  /* 0x0000001b04047812 */ /* 0x000fe400078e7805 */
[C---:B-1----:R-:W-:Y:S01]  /*0d40*/  LOP3.LUT R5, R29.reuse, 0xffff, RZ, 0xc0, !PT ;  /* 0x0000ffff1d057812 */ /* 0x042fe200078ec0ff */
[----:B------:R-:W-:Y:S01]  /*0d50*/  IMAD.SHL.U32 R21, R29, 0x2, RZ ;  /* 0x000000021d157824 */ /* 0x000fe200078e00ff */
[----:B------:R-:W-:Y:S02]  /*0d60*/  LOP3.LUT R26, R26, R9, R0, 0x96, !PT ;  /* 0x000000091a1a7212 */ /* 0x000fe400078e9600 */
[----:B------:R-:W-:Y:S02]  /*0d70*/  SHF.R.U32.HI R28, RZ, 0x7, R5 ;  /* 0x00000007ff1c7819 */ /* 0x000fe40000011605 */
[C---:B------:R-:W-:Y:S01]  /*0d80*/  LOP3.LUT R9, R20.reuse, UR12, R22, 0x96, !PT ;  /* 0x0000000c14097c12 */ /* 0x040fe2000f8e9616 */
[----:B------:R-:W1:Y:S01]  /*0d90*/  LDCU.U8 UR12, c[0x3][0x120] ;  /* 0x00c02400ff0c77ac */ /* 0x000e620008000000 */
[----:B0-----:R-:W-:-:S02]  /*0da0*/  LOP3.LUT R5, R20, UR13, R27, 0x96, !PT ;  /* 0x0000000d14057c12 */ /* 0x001fc4000f8e961b */
[----:B------:R-:W-:Y:S02]  /*0db0*/  LOP3.LUT R9, R29, R9, R18, 0x96, !PT ;  /* 0x000000091d097212 */ /* 0x000fe400078e9612 */
[----:B------:R-:W-:Y:S02]  /*0dc0*/  LOP3.LUT R5, R10, R5, R29, 0x96, !PT ;  /* 0x000000050a057212 */ /* 0x000fe400078e961d */
[----:B------:R-:W-:Y:S02]  /*0dd0*/  LOP3.LUT R21, R21, 0x1b, R28, 0x78, !PT ;  /* 0x0000001b15157812 */ /* 0x000fe400078e781c */
[----:B----4-:R-:W-:Y:S02]  /*0de0*/  LOP3.LUT R29, R29, UR14, RZ, 0x3c, !PT ;  /* 0x0000000e1d1d7c12 */ /* 0x010fe4000f8e3cff */
[----:B------:R-:W-:Y:S02]  /*0df0*/  LOP3.LUT R28, R20, UR15, RZ, 0x3c, !PT ;  /* 0x0000000f141c7c12 */ /* 0x000fe4000f8e3cff */
[----:B------:R-:W-:-:S02]  /*0e00*/  LOP3.LUT R25, R25, 0xffff, R0, 0x48, !PT ;  /* 0x0000ffff19197812 */ /* 0x000fc400078e4800 */
[-CC-:B------:R-:W-:Y:S02]  /*0e10*/  LOP3.LUT R20, R29, R22.reuse, R27.reuse, 0x96, !PT ;  /* 0x000000161d147212 */ /* 0x180fe400078e961b */
[----:B------:R-:W-:Y:S02]  /*0e20*/  LOP3.LUT R0, R26, 0xff, RZ, 0xc0, !PT ;  /* 0x000000ff1a007812 */ /* 0x000fe400078ec0ff */
[----:B------:R-:W-:Y:S02]  /*0e30*/  LOP3.LUT R22, R28, R22, R27, 0x96, !PT ;  /* 0x000000161c167212 */ /* 0x000fe400078e961b */
[----:B------:R-:W-:Y:S02]  /*0e40*/  LOP3.LUT R11, R25, 0xff, RZ, 0xc0, !PT ;  /* 0x000000ff190b7812 */ /* 0x000fe400078ec0ff */
[----:B------:R-:W-:Y:S01]  /*0e50*/  LOP3.LUT R22, R21, R22, R18, 0x96, !PT ;  /* 0x0000001615167212 */ /* 0x000fe200078e9612 */
[----:B------:R-:W0:Y:S03]  /*0e60*/  LDC.S8 R0, c[0x3][R0] ;  /* 0x00c0000000007b82 */ /* 0x000e260000000200 */
[----:B------:R-:W-:-:S05]  /*0e70*/  LOP3.LUT R18, R22, 0xff, RZ, 0xc0, !PT ;  /* 0x000000ff16127812 */ /* 0x000fca00078ec0ff */
[----:B------:R-:W2:Y:S08]  /*0e80*/  LDC.S8 R11, c[0x3][R11] ;  /* 0x00c000000b0b7b82 */ /* 0x000eb00000000200 */
[----:B------:R-:W3:Y:S01]  /*0e90*/  LDC.S8 R18, c[0x3][R18] ;  /* 0x00c0000012127b82 */ /* 0x000ee20000000200 */
[----:B------:R-:W-:Y:S02]  /*0ea0*/  LOP3.LUT R20, R21, R20, R4, 0x96, !PT ;  /* 0x0000001415147212 */ /* 0x000fe400078e9604 */
[----:B------:R-:W-:-:S02]  /*0eb0*/  LOP3.LUT R29, R13, 0xff, RZ, 0xc0, !PT ;  /* 0x000000ff0d1d7812 */ /* 0x000fc400078ec0ff */
[----:B------:R-:W-:Y:S02]  /*0ec0*/  LOP3.LUT R13, R19, 0xffff, R14, 0x48, !PT ;  /* 0x0000ffff130d7812 */ /* 0x000fe400078e480e */
[----:B------:R-:W-:Y:S02]  /*0ed0*/  LOP3.LUT R14, R20, 0xff, RZ, 0xc0, !PT ;  /* 0x000000ff140e7812 */ /* 0x000fe400078ec0ff */
[----:B------:R-:W4:Y:S08]  /*0ee0*/  LDC.S8 R29, c[0x3][R29] ;  /* 0x00c000001d1d7b82 */ /* 0x000f300000000200 */
[----:B------:R-:W5:Y:S01]  /*0ef0*/  LDC.S8 R14, c[0x3][R14] ;  /* 0x00c000000e0e7b82 */ /* 0x000f620000000200 */
[C---:B------:R-:W-:Y:S01]  /*0f00*/  LOP3.LUT R19, R17.reuse, 0xffff, RZ, 0xc0, !PT ;  /* 0x0000ffff11137812 */ /* 0x040fe200078ec0ff */
[----:B------:R-:W-:Y:S01]  /*0f10*/  IMAD.SHL.U32 R25, R17, 0x2, RZ ;  /* 0x0000000211197824 */ /* 0x000fe200078e00ff */
[----:B------:R-:W-:Y:S01]  /*0f20*/  LOP3.LUT R7, R7, 0xffff, R2, 0x48, !PT ;  /* 0x0000ffff07077812 */ /* 0x000fe200078e4802 */
[----:B------:R-:W1:Y:S01]  /*0f30*/  LDCU.U8 UR14, c[0x3][0x122] ;  /* 0x00c02440ff0e77ac */ /* 0x000e620008000000 */
[----:B------:R-:W-:Y:S01]  /*0f40*/  SHF.R.U32.HI R2, RZ, 0x7, R19 ;  /* 0x00000007ff027819 */ /* 0x000fe20000011613 */
[----:B------:R-:W1:Y:S01]  /*0f50*/  LDCU.U8 UR15, c[0x3][0x123] ;  /* 0x00c02460ff0f77ac */ /* 0x000e620008000000 */
[----:B------:R-:W-:-:S02]  /*0f60*/  LOP3.LUT R19, R16, 0xffff, RZ, 0xc0, !PT ;  /* 0x0000ffff10137812 */ /* 0x000fc400078ec0ff */
[----:B------:R-:W-:Y:S01]  /*0f70*/  LOP3.LUT R25, R25, 0x1b, R2, 0x78, !PT ;  /* 0x0000001b19197812 */ /* 0x000fe200078e7802 */
[----:B------:R-:W1:Y:S01]  /*0f80*/  LDCU.U8 UR13, c[0x3][0x121] ;  /* 0x00c02420ff0d77ac */ /* 0x000e620008000000 */
[----:B------:R-:W-:Y:S02]  /*0f90*/  SHF.R.U32.HI R22, RZ, 0x7, R19 ;  /* 0x00000007ff167819 */ /* 0x000fe40000011613 */
[C---:B0-----:R-:W-:Y:S01]  /*0fa0*/  LOP3.LUT R2, R0.reuse, 0xffff, RZ, 0xc0, !PT ;  /* 0x0000ffff00027812 */ /* 0x041fe200078ec0ff */
[----:B------:R-:W-:Y:S01]  /*0fb0*/  IMAD.SHL.U32 R19, R0, 0x2, RZ ;  /* 0x0000000200137824 */ /* 0x000fe200078e00ff */
[----:B------:R-:W-:Y:S02]  /*0fc0*/  LOP3.LUT R21, R8, 0xffff, RZ, 0xc0, !PT ;  /* 0x0000ffff08157812 */ /* 0x000fe400078ec0ff */
[----:B------:R-:W-:Y:S02]  /*0fd0*/  SHF.R.U32.HI R2, RZ, 0x7, R2 ;  /* 0x00000007ff027819 */ /* 0x000fe40000011602 */
[----:B------:R-:W-:-:S02]  /*0fe0*/  LOP3.LUT R10, R9, 0xffff, R10, 0x48, !PT ;  /* 0x0000ffff090a7812 */ /* 0x000fc400078e480a */
[----:B--2---:R-:W-:Y:S01]  /*0ff0*/  LOP3.LUT R23, R11, 0xffff, RZ, 0xc0, !PT ;  /* 0x0000ffff0b177812 */ /* 0x004fe200078ec0ff */
[----:B------:R-:W-:Y:S01]  /*1000*/  IMAD.SHL.U32 R20, R8, 0x2, RZ ;  /* 0x0000000208147824 */ /* 0x000fe200078e00ff */
[----:B------:R-:W-:Y:S01]  /*1010*/  LOP3.LUT R9, R5, 0xffff, R4, 0x48, !PT ;  /* 0x0000ffff05097812 */ /* 0x000fe200078e4804 */
[----:B------:R-:W-:Y:S01]  /*1020*/  IMAD.SHL.U32 R5, R16, 0x2, RZ ;  /* 0x0000000210057824 */ /* 0x000fe200078e00ff */
[----:B------:R-:W-:Y:S01]  /*1030*/  SHF.R.U32.HI R21, RZ, 0x7, R21 ;  /* 0x00000007ff157819 */ /* 0x000fe20000011615 */
[----:B------:R-:W-:Y:S01]  /*1040*/  IMAD.SHL.U32 R4, R11, 0x2, RZ ;  /* 0x000000020b047824 */ /* 0x000fe200078e00ff */
[----:B------:R-:W-:Y:S02]  /*1050*/  LOP3.LUT R2, R19, 0x1b, R2, 0x78, !PT ;  /* 0x0000001b13027812 */ /* 0x000fe400078e7802 */
[----:B------:R-:W-:Y:S02]  /*1060*/  SHF.R.U32.HI R23, RZ, 0x7, R23 ;  /* 0x00000007ff177819 */ /* 0x000fe40000011617 */
[C---:B---3--:R-:W-:Y:S01]  /*1070*/  LOP3.LUT R19, R18.reuse, 0xffff, RZ, 0xc0, !PT ;  /* 0x0000ffff12137812 */ /* 0x048fe200078ec0ff */
[----:B------:R-:W-:Y:S01]  /*1080*/  IMAD.SHL.U32 R3, R18, 0x2, RZ ;  /* 0x0000000212037824 */ /* 0x000fe200078e00ff */
[----:B------:R-:W-:-:S02]  /*1090*/  LOP3.LUT R20, R20, 0x1b, R21, 0x78, !PT ;  /* 0x0000001b14147812 */ /* 0x000fc400078e7815 */
[----:B------:R-:W-:Y:S02]  /*10a0*/  LOP3.LUT R5, R5, 0x1b, R22, 0x78, !PT ;  /* 0x0000001b05057812 */ /* 0x000fe400078e7816 */
[----:B------:R-:W-:Y:S02]  /*10b0*/  LOP3.LUT R4, R4, 0x1b, R23, 0x78, !PT ;  /* 0x0000001b04047812 */ /* 0x000fe400078e7817 */
[----:B------:R-:W-:Y:S02]  /*10c0*/  SHF.R.U32.HI R22, RZ, 0x7, R19 ;  /* 0x00000007ff167819 */ /* 0x000fe40000011613 */
[----:B-1----:R-:W-:Y:S02]  /*10d0*/  LOP3.LUT R21, R18, UR14, RZ, 0x3c, !PT ;  /* 0x0000000e12157c12 */ /* 0x002fe4000f8e3cff */
[----:B------:R-:W-:Y:S02]  /*10e0*/  LOP3.LUT R23, R0, UR15, RZ, 0x3c, !PT ;  /* 0x0000000f00177c12 */ /* 0x000fe4000f8e3cff */
[----:B------:R-:W-:-:S02]  /*10f0*/  LOP3.LUT R3, R3, 0x1b, R22, 0x78, !PT ;  /* 0x0000001b03037812 */ /* 0x000fc400078e7816 */
[-CC-:B------:R-:W-:Y:S02]  /*1100*/  LOP3.LUT R21, R21, R16.reuse, R17.reuse, 0x96, !PT ;  /* 0x0000001015157212 */ /* 0x180fe400078e9611 */
[--C-:B------:R-:W-:Y:S01]  /*1110*/  LOP3.LUT R22, R23, R16, R17.reuse, 0x96, !PT ;  /* 0x0000001017167212 */ /* 0x100fe200078e9611 */
[----:B------:R-:W0:Y:S01]  /*1120*/  LDCU.U8 UR14, c[0x3][0x125] ;  /* 0x00c024a0ff0e77ac */ /* 0x000e220008000000 */
[C---:B------:R-:W-:Y:S02]  /*1130*/  LOP3.LUT R16, R0.reuse, UR12, R16, 0x96, !PT ;  /* 0x0000000c00107c12 */ /* 0x040fe4000f8e9610 */
[----:B------:R-:W-:Y:S02]  /*1140*/  LOP3.LUT R17, R0, UR13, R17, 0x96, !PT ;  /* 0x0000000d00117c12 */ /* 0x000fe4000f8e9611 */
[C---:B------:R-:W-:Y:S02]  /*1150*/  LOP3.LUT R0, R3.reuse, R21, R2, 0x96, !PT ;  /* 0x0000001503007212 */ /* 0x040fe400078e9602 */
[----:B------:R-:W-:Y:S01]  /*1160*/  LOP3.LUT R3, R3, R22, R25, 0x96, !PT ;  /* 0x0000001603037212 */ /* 0x000fe200078e9619 */
[----:B------:R1:W2:Y:S01]  /*1170*/  LDC.S8 R19, c[0x3][R24] ;  /* 0x00c0000018137b82 */ /* 0x0002a20000000200 */
[----:B------:R-:W-:Y:S01]  /*1180*/  LOP3.LUT R22, R7, 0xff, RZ, 0xc0, !PT ;  /* 0x000000ff07167812 */ /* 0x000fe200078ec0ff */
[----:B------:R-:W3:Y:S01]  /*1190*/  LDCU.U8 UR12, c[0x3][0x126] ;  /* 0x00c024c0ff0c77ac */ /* 0x000ee20008000000 */
[----:B------:R-:W-:-:S02]  /*11a0*/  LOP3.LUT R23, R6, 0xff, RZ, 0xc0, !PT ;  /* 0x000000ff06177812 */ /* 0x000fc400078ec0ff */
[----:B----4-:R-:W-:Y:S01]  /*11b0*/  LOP3.LUT R7, R29, 0xffff, RZ, 0xc0, !PT ;  /* 0x0000ffff1d077812 */ /* 0x010fe200078ec0ff */
[----:B------:R-:W4:Y:S01]  /*11c0*/  LDCU.U8 UR13, c[0x3][0x127] ;  /* 0x00c024e0ff0d77ac */ /* 0x000f220008000000 */
[C---:B-----5:R-:W-:Y:S01]  /*11d0*/  LOP3.LUT R6, R14.reuse, 0xffff, RZ, 0xc0, !PT ;  /* 0x0000ffff0e067812 */ /* 0x060fe200078ec0ff */
[----:B------:R-:W5:Y:S01]  /*11e0*/  LDC.S8 R22, c[0x3][R22] ;  /* 0x00c0000016167b82 */ /* 0x000f620000000200 */
[----:B------:R-:W-:Y:S02]  /*11f0*/  LOP3.LUT R21, R9, 0xff, RZ, 0xc0, !PT ;  /* 0x000000ff09157812 */ /* 0x000fe400078ec0ff */
[----:B-1----:R-:W-:Y:S02]  /*1200*/  SHF.R.U32.HI R24, RZ, 0x7, R7 ;  /* 0x00000007ff187819 */ /* 0x002fe40000011607 */
[----:B------:R-:W-:Y:S01]  /*1210*/  SHF.R.U32.HI R7, RZ, 0x7, R6 ;  /* 0x00000007ff077819 */ /* 0x000fe20000011606 */
[C---:B------:R-:W-:Y:S02]  /*1220*/  IMAD.SHL.U32 R6, R14.reuse, 0x2, RZ ;  /* 0x000000020e067824 */ /* 0x040fe400078e00ff */
[----:B------:R-:W1:Y:S01]  /*1230*/  LDC.S8 R23, c[0x3][R23] ;  /* 0x00c0000017177b82 */ /* 0x000e620000000200 */
[----:B------:R-:W-:Y:S01]  /*1240*/  IMAD.SHL.U32 R27, R29, 0x2, RZ ;  /* 0x000000021d1b7824 */ /* 0x000fe200078e00ff */
[----:B0-----:R-:W-:-:S02]  /*1250*/  LOP3.LUT R9, R14, UR14, R8, 0x96, !PT ;  /* 0x0000000e0e097c12 */ /* 0x001fc4000f8e9608 */
[----:B------:R-:W-:-:S04]  /*1260*/  LOP3.LUT R6, R6, 0x1b, R7, 0x78, !PT ;  /* 0x0000001b06067812 */ /* 0x000fc800078e7807 */
[----:B------:R-:W0:Y:S01]  /*1270*/  LDC.S8 R21, c[0x3][R21] ;  /* 0x00c0000015157b82 */ /* 0x000e220000000200 */
[----:B------:R-:W-:Y:S02]  /*1280*/  LOP3.LUT R7, R14, UR16, R11, 0x96, !PT ;  /* 0x000000100e077c12 */ /* 0x000fe4000f8e960b */
[----:B------:R-:W-:Y:S02]  /*1290*/  LOP3.LUT R27, R27, 0x1b, R24, 0x78, !PT ;  /* 0x0000001b1b1b7812 */ /* 0x000fe400078e7818 */
[----:B------:R-:W-:Y:S02]  /*12a0*/  LOP3.LUT R12, R12, 0xff, RZ, 0xc0, !PT ;  /* 0x000000ff0c0c7812 */ /* 0x000fe400078ec0ff */
[----:B------:R-:W-:Y:S01]  /*12b0*/  LOP3.LUT R28, R15, 0xff, RZ, 0xc0, !PT ;  /* 0x000000ff0f1c7812 */ /* 0x000fe200078ec0ff */
[----:B------:R-:W0:Y:S01]  /*12c0*/  LDCU.U8 UR15, c[0x3][0x12b] ;  /* 0x00c02560ff0f77ac */ /* 0x000e220008000000 */
[----:B------:R-:W-:Y:S02]  /*12d0*/  LOP3.LUT R7, R29, R7, R20, 0x96, !PT ;  /* 0x000000071d077212 */ /* 0x000fe400078e9614 */
[----:B------:R-:W-:-:S02]  /*12e0*/  LOP3.LUT R9, R4, R9, R29, 0x96, !PT ;  /* 0x0000000904097212 */ /* 0x000fc400078e961d */
[----:B------:R-:W-:Y:S01]  /*12f0*/  LOP3.LUT R16, R18, R16, R25, 0x96, !PT ;  /* 0x0000001012107212 */ /* 0x000fe200078e9619 */
[----:B------:R-:W0:Y:S01]  /*1300*/  LDCU.U8 UR14, c[0x3][0x12a] ;  /* 0x00c02540ff0e77ac */ /* 0x000e220008000000 */
[----:B---3--:R-:W-:Y:S02]  /*1310*/  LOP3.LUT R29, R29, UR12, RZ, 0x3c, !PT ;  /* 0x0000000c1d1d7c12 */ /* 0x008fe4000f8e3cff */
[----:B----4-:R-:W-:Y:S01]  /*1320*/  LOP3.LUT R24, R14, UR13, RZ, 0x3c, !PT ;  /* 0x0000000d0e187c12 */ /* 0x010fe2000f8e3cff */
[----:B------:R-:W3:Y:S01]  /*1330*/  LDC.S8 R12, c[0x3][R12] ;  /* 0x00c000000c0c7b82 */ /* 0x000ee20000000200 */
[-CC-:B------:R-:W-:Y:S01]  /*1340*/  LOP3.LUT R14, R29, R11.reuse, R8.reuse, 0x96, !PT ;  /* 0x0000000b1d0e7212 */ /* 0x180fe200078e9608 */
[----:B------:R-:W4:Y:S01]  /*1350*/  LDCU.U8 UR12, c[0x3][0x128] ;  /* 0x00c02500ff0c77ac */ /* 0x000f220008000000 */
[----:B------:R-:W-:Y:S02]  /*1360*/  LOP3.LUT R24, R24, R11, R8, 0x96, !PT ;  /* 0x0000000b18187212 */ /* 0x000fe400078e9608 */
[----:B------:R-:W-:Y:S01]  /*1370*/  LOP3.LUT R8, R13, 0xff, RZ, 0xc0, !PT ;  /* 0x000000ff0d087812 */ /* 0x000fe200078ec0ff */
[----:B------:R-:W3:Y:S01]  /*1380*/  LDCU.U8 UR16, c[0x3][0x134] ;  /* 0x00c02680ff1077ac */ /* 0x000ee20008000000 */
[----:B------:R-:W-:-:S04]  /*1390*/  LOP3.LUT R11, R10, 0xff, RZ, 0xc0, !PT ;  /* 0x000000ff0a0b7812 */ /* 0x000fc800078ec0ff */
[----:B------:R-:W3:Y:S08]  /*13a0*/  LDC.S8 R8, c[0x3][R8] ;  /* 0x00c0000008087b82 */ /* 0x000ef00000000200 */
[----:B------:R-:W3:Y:S01]  /*13b0*/  LDC.S8 R11, c[0x3][R11] ;  /* 0x00c000000b0b7b82 */ /* 0x000ee20000000200 */
[----:B--2---:R-:W-:Y:S01]  /*13c0*/  LOP3.LUT R13, R19, 0xffff, RZ, 0xc0, !PT ;  /* 0x0000ffff130d7812 */ /* 0x004fe200078ec0ff */
[----:B------:R-:W2:Y:S01]  /*13d0*/  LDCU.U8 UR13, c[0x3][0x129] ;  /* 0x00c02520ff0d77ac */ /* 0x000ea20008000000 */
[----:B------:R-:W-:-:S02]  /*13e0*/  LOP3.LUT R10, R27, R24, R20, 0x96, !PT ;  /* 0x000000181b0a7212 */ /* 0x000fc400078e9614 */
[----:B------:R-:W-:Y:S02]  /*13f0*/  LOP3.LUT R15, R5, R17, R18, 0x96, !PT ;  /* 0x00000011050f7212 */ /* 0x000fe400078e9612 */
[----:B------:R-:W-:Y:S01]  /*1400*/  SHF.R.U32.HI R20, RZ, 0x7, R13 ;  /* 0x00000007ff147819 */ /* 0x000fe2000001160d */
[----:B------:R-:W3:Y:S01]  /*1410*/  LDC.S8 R17, c[0x3][R28] ;  /* 0x00c000001c117b82 */ /* 0x000ee20000000200 */
[----:B------:R-:W-:Y:S01]  /*1420*/  IMAD.SHL.U32 R13, R19, 0x2, RZ ;  /* 0x00000002130d7824 */ /* 0x000fe200078e00ff */
[C---:B-----5:R-:W-:Y:S01]  /*1430*/  LOP3.LUT R18, R22.reuse, 0xffff, RZ, 0xc0, !PT ;  /* 0x0000ffff16127812 */ /* 0x060fe200078ec0ff */
[----:B------:R-:W-:-:S03]  /*1440*/  IMAD.SHL.U32 R24, R22, 0x2, RZ ;  /* 0x0000000216187824 */ /* 0x000fc600078e00ff */
[----:B------:R-:W-:Y:S02]  /*1450*/  SHF.R.U32.HI R25, RZ, 0x7, R18 ;  /* 0x00000007ff197819 */ /* 0x000fe40000011612 */
[----:B------:R-:W-:Y:S02]  /*1460*/  LOP3.LUT R13, R13, 0x1b, R20, 0x78, !PT ;  /* 0x0000001b0d0d7812 */ /* 0x000fe400078e7814 */
[----:B-1----:R-:W-:Y:S02]  /*1470*/  LOP3.LUT R20, R23, 0xffff, RZ, 0xc0, !PT ;  /* 0x0000ffff17147812 */ /* 0x002fe400078ec0ff */
[----:B0-----:R-:W-:Y:S02]  /*1480*/  LOP3.LUT R18, R21, 0xffff, RZ, 0xc0, !PT ;  /* 0x0000ffff15127812 */ /* 0x001fe400078ec0ff */
[----:B------:R-:W-:Y:S01]  /*1490*/  LOP3.LUT R24, R24, 0x1b, R25, 0x78, !PT ;  /* 0x0000001b18187812 */ /* 0x000fe200078e7819 */
[----:B------:R-:W-:Y:S01]  /*14a0*/  IMAD.SHL.U32 R25, R23, 0x2, RZ ;  /* 0x0000000217197824 */ /* 0x000fe200078e00ff */
[----:B------:R-:W-:-:S02]  /*14b0*/  LOP3.LUT R14, R27, R14, R6, 0x96, !PT ;  /* 0x0000000e1b0e7212 */ /* 0x000fc400078e9606 */
[----:B------:R-:W-:Y:S02]  /*14c0*/  SHF.R.U32.HI R20, RZ, 0x7, R20 ;  /* 0x00000007ff147819 */ /* 0x000fe40000011614 */
[----:B------:R-:W-:Y:S01]  /*14d0*/  SHF.R.U32.HI R27, RZ, 0x7, R18 ;  /* 0x00000007ff1b7819 */ /* 0x000fe20000011612 */
[----:B------:R-:W-:Y:S01]  /*14e0*/  IMAD.SHL.U32 R18, R21, 0x2, RZ ;  /* 0x0000000215127824 */ /* 0x000fe200078e00ff */
[----:B------:R-:W-:Y:S02]  /*14f0*/  LOP3.LUT R25, R25, 0x1b, R20, 0x78, !PT ;  /* 0x0000001b19197812 */ /* 0x000fe400078e7814 */
[C---:B----4-:R-:W-:Y:S01]  /*1500*/  LOP3.LUT R20, R19.reuse, UR12, R21, 0x96, !PT ;  /* 0x0000000c13147c12 */ /* 0x050fe2000f8e9615 */
[----:B------:R-:W0:Y:S01]  /*1510*/  LDCU.U8 UR12, c[0x3][0x12c] ;  /* 0x00c02580ff0c77ac */ /* 0x000e220008000000 */
[----:B------:R-:W-:Y:S02]  /*1520*/  LOP3.LUT R18, R18, 0x1b, R27, 0x78, !PT ;  /* 0x0000001b12127812 */ /* 0x000fe400078e781b */
[----:B--2---:R-:W-:-:S02]  /*1530*/  LOP3.LUT R26, R19, UR13, R22, 0x96, !PT ;  /* 0x0000000d131a7c12 */ /* 0x004fc4000f8e9616 */
[----:B------:R-:W-:Y:S02]  /*1540*/  LOP3.LUT R27, R19, UR15, RZ, 0x3c, !PT ;  /* 0x0000000f131b7c12 */ /* 0x000fe4000f8e3cff */
[C---:B------:R-:W-:Y:S02]  /*1550*/  LOP3.LUT R19, R23.reuse, R20, R24, 0x96, !PT ;  /* 0x0000001417137212 */ /* 0x040fe400078e9618 */
[----:B------:R-:W-:Y:S02]  /*1560*/  LOP3.LUT R20, R18, R26, R23, 0x96, !PT ;  /* 0x0000001a12147212 */ /* 0x000fe400078e9617 */
[----:B------:R-:W-:Y:S02]  /*1570*/  LOP3.LUT R23, R23, UR14, RZ, 0x3c, !PT ;  /* 0x0000000e17177c12 */ /* 0x000fe4000f8e3cff */
[-CC-:B------:R-:W-:Y:S02]  /*1580*/  LOP3.LUT R27, R27, R21.reuse, R22.reuse, 0x96, !PT ;  /* 0x000000151b1b7212 */ /* 0x180fe400078e9616 */
[----:B------:R-:W-:-:S02]  /*1590*/  LOP3.LUT R26, R23, R21, R22, 0x96, !PT ;  /* 0x00000015171a7212 */ /* 0x000fc400078e9616 */
[C---:B---3--:R-:W-:Y:S02]  /*15a0*/  LOP3.LUT R22, R8.reuse, 0xffff, RZ, 0xc0, !PT ;  /* 0x0000ffff08167812 */ /* 0x048fe400078ec0ff */
[C---:B------:R-:W-:Y:S01]  /*15b0*/  LOP3.LUT R21, R25.reuse, R27, R24, 0x96, !PT ;  /* 0x0000001b19157212 */ /* 0x040fe200078e9618 */
[----:B------:R-:W-:Y:S01]  /*15c0*/  IMAD.SHL.U32 R24, R8, 0x2, RZ ;  /* 0x0000000208187824 */ /* 0x000fe200078e00ff */
[----:B------:R-:W-:Y:S02]  /*15d0*/  LOP3.LUT R23, R25, R26, R13, 0x96, !PT ;  /* 0x0000001a19177212 */ /* 0x000fe400078e960d */
[----:B------:R-:W-:Y:S02]  /*15e0*/  SHF.R.U32.HI R25, RZ, 0x7, R22 ;  /* 0x00000007ff197819 */ /* 0x000fe40000011616 */
[C---:B------:R-:W-:Y:S01]  /*15f0*/  LOP3.LUT R22, R11.reuse, 0xffff, RZ, 0xc0, !PT ;  /* 0x0000ffff0b167812 */ /* 0x040fe200078ec0ff */
[----:B------:R-:W-:Y:S01]  /*1600*/  IMAD.SHL.U32 R26, R11, 0x2, RZ ;  /* 0x000000020b1a7824 */ /* 0x000fe200078e00ff */
[----:B------:R-:W-:Y:S01]  /*1610*/  LOP3.LUT R24, R24, 0x1b, R25, 0x78, !PT ;  /* 0x0000001b18187812 */ /* 0x000fe200078e7819 */
[----:B------:R-:W1:Y:S01]  /*1620*/  LDCU.U8 UR13, c[0x3][0x12d] ;  /* 0x00c025a0ff0d77ac */ /* 0x000e620008000000 */
[----:B------:R-:W-:-:S02]  /*1630*/  SHF.R.U32.HI R25, RZ, 0x7, R22 ;  /* 0x00000007ff197819 */ /* 0x000fc40000011616 */
[----:B------:R-:W-:Y:S01]  /*1640*/  LOP3.LUT R22, R12, 0xffff, RZ, 0xc0, !PT ;  /* 0x0000ffff0c167812 */ /* 0x000fe200078ec0ff */
[----:B------:R-:W2:Y:S01]  /*1650*/  LDCU.U8 UR14, c[0x3][0x12e] ;  /* 0x00c025c0ff0e77ac */ /* 0x000ea20008000000 */
[----:B------:R-:W-:Y:S02]  /*1660*/  LOP3.LUT R26, R26, 0x1b, R25, 0x78, !PT ;  /* 0x0000001b1a1a7812 */ /* 0x000fe400078e7819 */
[----:B------:R-:W-:Y:S01]  /*1670*/  SHF.R.U32.HI R25, RZ, 0x7, R22 ;  /* 0x00000007ff197819 */ /* 0x000fe20000011616 */
[----:B------:R-:W3:Y:S01]  /*1680*/  LDCU.U8 UR15, c[0x3][0x12f] ;  /* 0x00c025e0ff0f77ac */ /* 0x000ee20008000000 */
[----:B------:R-:W-:Y:S01]  /*1690*/  IMAD.SHL.U32 R22, R12, 0x2, RZ ;  /* 0x000000020c167824 */ /* 0x000fe200078e00ff */
[----:B------:R-:W-:Y:S02]  /*16a0*/  LOP3.LUT R16, R16, 0xffff, R5, 0x48, !PT ;  /* 0x0000ffff10107812 */ /* 0x000fe400078e4805 */
[----:B------:R-:W-:Y:S02]  /*16b0*/  LOP3.LUT R9, R9, 0xffff, R6, 0x48, !PT ;  /* 0x0000ffff09097812 */ /* 0x000fe400078e4806 */
[----:B------:R-:W-:-:S02]  /*16c0*/  LOP3.LUT R22, R22, 0x1b, R25, 0x78, !PT ;  /* 0x0000001b16167812 */ /* 0x000fc400078e7819 */
[----:B------:R-:W-:Y:S02]  /*16d0*/  LOP3.LUT R25, R17, 0xffff, RZ, 0xc0, !PT ;  /* 0x0000ffff11197812 */ /* 0x000fe400078ec0ff */
[----:B------:R-:W-:Y:S02]  /*16e0*/  LOP3.LUT R6, R16, 0xff, RZ, 0xc0, !PT ;  /* 0x000000ff10067812 */ /* 0x000fe400078ec0ff */
[----:B------:R-:W-:Y:S02]  /*16f0*/  LOP3.LUT R7, R7, 0xffff, R4, 0x48, !PT ;  /* 0x0000ffff07077812 */ /* 0x000fe400078e4804 */
[----:B------:R-:W-:Y:S01]  /*1700*/  LOP3.LUT R5, R9, 0xff, RZ, 0xc0, !PT ;  /* 0x000000ff09057812 */ /* 0x000fe200078ec0ff */
[----:B------:R-:W-:Y:S01]  /*1710*/  IMAD.SHL.U32 R29, R17, 0x2, RZ ;  /* 0x00000002111d7824 */ /* 0x000fe200078e00ff */
[----:B------:R-:W-:Y:S02]  /*1720*/  SHF.R.U32.HI R28, RZ, 0x7, R25 ;  /* 0x00000007ff1c7819 */ /* 0x000fe40000011619 */
[C---:B0-----:R-:W-:Y:S01]  /*1730*/  LOP3.LUT R27, R12.reuse, UR12, R8, 0x96, !PT ;  /* 0x0000000c0c1b7c12 */ /* 0x041fe2000f8e9608 */
[----:B------:R-:W0:Y:S01]  /*1740*/  LDC.S8 R6, c[0x3][R6] ;  /* 0x00c0000006067b82 */ /* 0x000e220000000200 */
[----:B-1----:R-:W-:Y:S01]  /*1750*/  LOP3.LUT R25, R12, UR13, R11, 0x96, !PT ;  /* 0x0000000d0c197c12 */ /* 0x002fe2000f8e960b */
[----:B------:R-:W1:Y:S01]  /*1760*/  LDCU.U8 UR12, c[0x3][0x130] ;  /* 0x00c02600ff0c77ac */ /* 0x000e620008000000 */
[----:B------:R-:W-:-:S02]  /*1770*/  LOP3.LUT R4, R7, 0xff, RZ, 0xc0, !PT ;  /* 0x000000ff07047812 */ /* 0x000fc400078ec0ff */
[----:B------:R-:W-:Y:S02]  /*1780*/  LOP3.LUT R20, R20, 0xffff, R13, 0x48, !PT ;  /* 0x0000ffff14147812 */ /* 0x000fe400078e480d */
[----:B------:R-:W-:Y:S01]  /*1790*/  LOP3.LUT R27, R17, R27, R26, 0x96, !PT ;  /* 0x0000001b111b7212 */ /* 0x000fe200078e961a */
[----:B------:R-:W4:Y:S01]  /*17a0*/  LDC.S8 R5, c[0x3][R5] ;  /* 0x00c0000005057b82 */ /* 0x000f220000000200 */
[----:B------:R-:W-:Y:S02]  /*17b0*/  LOP3.LUT R25, R24, R25, R17, 0x96, !PT ;  /* 0x0000001918197212 */ /* 0x000fe400078e9611 */
[----:B------:R-:W-:Y:S02]  /*17c0*/  LOP3.LUT R29, R29, 0x1b, R28, 0x78, !PT ;  /* 0x0000001b1d1d7812 */ /* 0x000fe400078e781c */
[----:B--2---:R-:W-:Y:S02]  /*17d0*/  LOP3.LUT R17, R17, UR14, RZ, 0x3c, !PT ;  /* 0x0000000e11117c12 */ /* 0x004fe4000f8e3cff */
[----:B---3--:R-:W-:Y:S01]  /*17e0*/  LOP3.LUT R28, R12, UR15, RZ, 0x3c, !PT ;  /* 0x0000000f0c1c7c12 */ /* 0x008fe2000f8e3cff */
[----:B------:R-:W2:Y:S01]  /*17f0*/  LDC.S8 R4, c[0x3][R4] ;  /* 0x00c0000004047b82 */ /* 0x000ea20000000200 */
[----:B------:R-:W-:-:S02]  /*1800*/  LOP3.LUT R7, R20, 0xff, RZ, 0xc0, !PT ;  /* 0x000000ff14077812 */ /* 0x000fc400078ec0ff */
[-CC-:B------:R-:W-:Y:S02]  /*1810*/  LOP3.LUT R12, R17, R8.reuse, R11.reuse, 0x96, !PT ;  /* 0x00000008110c7212 */ /* 0x180fe400078e960b */
[----:B------:R-:W-:Y:S02]  /*1820*/  LOP3.LUT R9, R23, 0xff, RZ, 0xc0, !PT ;  /* 0x000000ff17097812 */ /* 0x000fe400078ec0ff */
[----:B------:R-:W-:Y:S01]  /*1830*/  LOP3.LUT R8, R28, R8, R11, 0x96, !PT ;  /* 0x000000081c087212 */ /* 0x000fe200078e960b */
[----:B------:R-:W3:Y:S03]  /*1840*/  LDC.S8 R7, c[0x3][R7] ;  /* 0x00c0000007077b82 */ /* 0x000ee60000000200 */
[----:B------:R-:W-:-:S05]  /*1850*/  LOP3.LUT R8, R29, R8, R26, 0x96, !PT ;  /* 0x000000081d087212 */ /* 0x000fca00078e961a */
[----:B------:R-:W5:Y:S01]  /*1860*/  LDC.S8 R9, c[0x3][R9] ;  /* 0x00c0000009097b82 */ /* 0x000f620000000200 */
[----:B------:R-:W-:-:S07]  /*1870*/  LOP3.LUT R8, R8, 0xff, RZ, 0xc0, !PT ;  /* 0x000000ff08087812 */ /* 0x000fce00078ec0ff */
[----:B------:R-:W1:Y:S01]  /*1880*/  LDC.S8 R8, c[0x3][R8] ;  /* 0x00c0000008087b82 */ /* 0x000e620000000200 */
[----:B------:R-:W-:Y:S02]  /*1890*/  LOP3.LUT R12, R29, R12, R22, 0x96, !PT ;  /* 0x0000000c1d0c7212 */ /* 0x000fe400078e9616 */
[----:B------:R-:W-:Y:S02]  /*18a0*/  LOP3.LUT R16, R3, 0xff, RZ, 0xc0, !PT ;  /* 0x000000ff03107812 */ /* 0x000fe400078ec0ff */
[----:B------:R-:W-:-:S04]  /*18b0*/  LOP3.LUT R12, R12, 0xff, RZ, 0xc0, !PT ;  /* 0x000000ff0c0c7812 */ /* 0x000fc800078ec0ff */
[----:B------:R-:W1:Y:S08]  /*18c0*/  LDC.S8 R16, c[0x3][R16] ;  /* 0x00c0000010107b82 */ /* 0x000e700000000200 */
[----:B------:R-:W1:Y:S01]  /*18d0*/  LDC.S8 R12, c[0x3][R12] ;  /* 0x00c000000c0c7b82 */ /* 0x000e620000000200 */
[----:B------:R-:W-:Y:S02]  /*18e0*/  LOP3.LUT R17, R15, 0xffff, R2, 0x48, !PT ;  /* 0x0000ffff0f117812 */ /* 0x000fe400078e4802 */
[----:B0-----:R-:W-:-:S02]  /*18f0*/  LOP3.LUT R2, R6, 0xffff, RZ, 0xc0, !PT ;  /* 0x0000ffff06027812 */ /* 0x001fc400078ec0ff */
[C---:B----4-:R-:W-:Y:S01]  /*1900*/  LOP3.LUT R11, R5.reuse, 0xffff, RZ, 0xc0, !PT ;  /* 0x0000ffff050b7812 */ /* 0x050fe200078ec0ff */
[----:B------:R-:W-:Y:S01]  /*1910*/  IMAD.SHL.U32 R20, R6, 0x2, RZ ;  /* 0x0000000206147824 */ /* 0x000fe200078e00ff */
[----:B------:R-:W-:Y:S01]  /*1920*/  SHF.R.U32.HI R3, RZ, 0x7, R2 ;  /* 0x00000007ff037819 */ /* 0x000fe20000011602 */
[----:B------:R-:W-:Y:S01]  /*1930*/  IMAD.SHL.U32 R2, R5, 0x2, RZ ;  /* 0x0000000205027824 */ /* 0x000fe200078e00ff */
[C---:B--2---:R-:W-:Y:S01]  /*1940*/  LOP3.LUT R13, R4.reuse, 0xffff, RZ, 0xc0, !PT ;  /* 0x0000ffff040d7812 */ /* 0x044fe200078ec0ff */
[----:B------:R-:W0:Y:S01]  /*1950*/  LDCU.U8 UR15, c[0x3][0x133] ;  /* 0x00c02660ff0f77ac */ /* 0x000e220008000000 */
[----:B------:R-:W-:Y:S01]  /*1960*/  SHF.R.U32.HI R11, RZ, 0x7, R11 ;  /* 0x00000007ff0b7819 */ /* 0x000fe2000001160b */
[----:B------:R-:W-:Y:S01]  /*1970*/  IMAD.SHL.U32 R15, R4, 0x2, RZ ;  /* 0x00000002040f7824 */ /* 0x000fe200078e00ff */
[----:B------:R-:W2:Y:S01]  /*1980*/  LDCU.U8 UR14, c[0x3][0x132] ;  /* 0x00c02640ff0e77ac */ /* 0x000ea20008000000 */
[----:B------:R-:W-:Y:S02]  /*1990*/  LOP3.LUT R19, R19, 0xffff, R18, 0x48, !PT ;  /* 0x0000ffff13137812 */ /* 0x000fe400078e4812 */
[----:B------:R-:W-:-:S02]  /*19a0*/  LOP3.LUT R20, R20, 0x1b, R3, 0x78, !PT ;  /* 0x0000001b14147812 */ /* 0x000fc400078e7803 */
[----:B------:R-:W-:Y:S02]  /*19b0*/  SHF.R.U32.HI R18, RZ, 0x7, R13 ;  /* 0x00000007ff127819 */ /* 0x000fe4000001160d */
[----:B------:R-:W-:Y:S02]  /*19c0*/  LOP3.LUT R3, R2, 0x1b, R11, 0x78, !PT ;  /* 0x0000001b02037812 */ /* 0x000fe400078e780b */
[----:B---3--:R-:W-:Y:S02]  /*19d0*/  LOP3.LUT R2, R7, 0xffff, RZ, 0xc0, !PT ;  /* 0x0000ffff07027812 */ /* 0x008fe400078ec0ff */
[----:B------:R-:W-:Y:S02]  /*19e0*/  LOP3.LUT R0, R0, 0xff, RZ, 0xc0, !PT ;  /* 0x000000ff00007812 */ /* 0x000fe400078ec0ff */
[----:B-----5:R-:W-:Y:S01]  /*19f0*/  LOP3.LUT R11, R9, 0xffff, RZ, 0xc0, !PT ;  /* 0x0000ffff090b7812 */ /* 0x020fe200078ec0ff */
[----:B------:R-:W3:Y:S01]  /*1a00*/  LDCU.U8 UR13, c[0x3][0x131] ;  /* 0x00c02620ff0d77ac */ /* 0x000ee20008000000 */
[----:B------:R-:W-:-:S02]  /*1a10*/  LOP3.LUT R15, R15, 0x1b, R18, 0x78, !PT ;  /* 0x0000001b0f0f7812 */ /* 0x000fc400078e7812 */
[----:B------:R-:W-:Y:S01]  /*1a20*/  SHF.R.U32.HI R18, RZ, 0x7, R2 ;  /* 0x00000007ff127819 */ /* 0x000fe20000011602 */
[----:B------:R-:W-:Y:S01]  /*1a30*/  IMAD.SHL.U32 R2, R9, 0x2, RZ ;  /* 0x0000000209027824 */ /* 0x000fe200078e00ff */
[----:B------:R-:W-:Y:S01]  /*1a40*/  SHF.R.U32.HI R11, RZ, 0x7, R11 ;  /* 0x00000007ff0b7819 */ /* 0x000fe2000001160b */
[----:B------:R-:W4:Y:S01]  /*1a50*/  LDC.S8 R0, c[0x3][R0] ;  /* 0x00c0000000007b82 */ /* 0x000f220000000200 */
[----:B------:R-:W-:Y:S02]  /*1a60*/  IMAD.SHL.U32 R13, R7, 0x2, RZ ;  /* 0x00000002070d7824 */ /* 0x000fe400078e00ff */
[----:B------:R-:W-:Y:S02]  /*1a70*/  LOP3.LUT R2, R2, 0x1b, R11, 0x78, !PT ;  /* 0x0000001b02027812 */ /* 0x000fe400078e780b */
[----:B-1----:R-:W-:Y:S02]  /*1a80*/  LOP3.LUT R11, R8, 0xffff, RZ, 0xc0, !PT ;  /* 0x0000ffff080b7812 */ /* 0x002fe400078ec0ff */
[----:B------:R-:W-:-:S02]  /*1a90*/  LOP3.LUT R27, R27, 0xffff, R24, 0x48, !PT ;  /* 0x0000ffff1b1b7812 */ /* 0x000fc400078e4818 */
[----:B------:R-:W-:Y:S02]  /*1aa0*/  LOP3.LUT R25, R25, 0xffff, R22, 0x48, !PT ;  /* 0x0000ffff19197812 */ /* 0x000fe400078e4816 */
[----:B------:R-:W-:Y:S01]  /*1ab0*/  LOP3.LUT R13, R13, 0x1b, R18, 0x78, !PT ;  /* 0x0000001b0d0d7812 */ /* 0x000fe200078e7812 */
[C---:B------:R-:W-:Y:S01]  /*1ac0*/  IMAD.SHL.U32 R18, R8.reuse, 0x2, RZ ;  /* 0x0000000208127824 */ /* 0x040fe200078e00ff */
[----:B0-----:R-:W-:Y:S02]  /*1ad0*/  LOP3.LUT R22, R9, UR15, RZ, 0x3c, !PT ;  /* 0x0000000f09167c12 */ /* 0x001fe4000f8e3cff */
[----:B--2---:R-:W-:Y:S02]  /*1ae0*/  LOP3.LUT R24, R8, UR14, RZ, 0x3c, !PT ;  /* 0x0000000e08187c12 */ /* 0x004fe4000f8e3cff */
[----:B------:R-:W-:Y:S02]  /*1af0*/  SHF.R.U32.HI R23, RZ, 0x7, R11 ;  /* 0x00000007ff177819 */ /* 0x000fe4000001160b */
[----:B------:R-:W-:-:S02]  /*1b00*/  LOP3.LUT R22, R22, R5, R6, 0x96, !PT ;  /* 0x0000000516167212 */ /* 0x000fc400078e9606 */
[--C-:B------:R-:W-:Y:S02]  /*1b10*/  LOP3.LUT R11, R24, R5, R6.reuse, 0x96, !PT ;  /* 0x00000005180b7212 */ /* 0x100fe400078e9606 */
[C---:B------:R-:W-:Y:S01]  /*1b20*/  LOP3.LUT R29, R9.reuse, UR12, R5, 0x96, !PT ;  /* 0x0000000c091d7c12 */ /* 0x040fe2000f8e9605 */
[----:B------:R-:W0:Y:S01]  /*1b30*/  LDCU.U8 UR17, c[0x3][0x135] ;  /* 0x00c026a0ff1177ac */ /* 0x000e220008000000 */
[----:B------:R-:W-:Y:S02]  /*1b40*/  LOP3.LUT R5, R18, 0x1b, R23, 0x78, !PT ;  /* 0x0000001b12057812 */ /* 0x000fe400078e7817 */
[----:B---3--:R-:W-:Y:S02]  /*1b50*/  LOP3.LUT R6, R9, UR13, R6, 0x96, !PT ;  /* 0x0000000d09067c12 */ /* 0x008fe4000f8e9606 */
[----:B------:R-:W-:Y:S01]  /*1b60*/  LOP3.LUT R9, R5, R22, R20, 0x96, !PT ;  /* 0x0000001605097212 */ /* 0x000fe200078e9614 */
[----:B------:R-:W1:Y:S01]  /*1b70*/  LDCU.U8 UR12, c[0x3][0x136] ;  /* 0x00c026c0ff0c77ac */ /* 0x000e620008000000 */
[----:B------:R-:W-:-:S02]  /*1b80*/  LOP3.LUT R22, R19, 0xff, RZ, 0xc0, !PT ;  /* 0x000000ff13167812 */ /* 0x000fc400078ec0ff */
[----:B------:R-:W-:Y:S01]  /*1b90*/  LOP3.LUT R18, R8, R29, R20, 0x96, !PT ;  /* 0x0000001d08127212 */ /* 0x000fe200078e9614 */
[----:B------:R-:W2:Y:S01]  /*1ba0*/  LDCU.U8 UR13, c[0x3][0x137] ;  /* 0x00c026e0ff0d77ac */ /* 0x000ea20008000000 */
[----:B------:R-:W-:Y:S02]  /*1bb0*/  LOP3.LUT R20, R10, 0xff, RZ, 0xc0, !PT ;  /* 0x000000ff0a147812 */ /* 0x000fe400078ec0ff */
[----:B------:R-:W-:Y:S01]  /*1bc0*/  LOP3.LUT R10, R12, 0xffff, RZ, 0xc0, !PT ;  /* 0x0000ffff0c0a7812 */ /* 0x000fe200078ec0ff */
[----:B------:R-:W3:Y:S01]  /*1bd0*/  LDC.S8 R22, c[0x3][R22] ;  /* 0x00c0000016167b82 */ /* 0x000ee20000000200 */
[C---:B------:R-:W-:Y:S02]  /*1be0*/  LOP3.LUT R24, R16.reuse, 0xffff, RZ, 0xc0, !PT ;  /* 0x0000ffff10187812 */ /* 0x040fe400078ec0ff */
[----:B------:R-:W-:Y:S01]  /*1bf0*/  LOP3.LUT R19, R25, 0xff, RZ, 0xc0, !PT ;  /* 0x000000ff19137812 */ /* 0x000fe200078ec0ff */
[----:B------:R-:W-:Y:S01]  /*1c00*/  IMAD.SHL.U32 R25, R16, 0x2, RZ ;  /* 0x0000000210197824 */ /* 0x000fe200078e00ff */
[----:B------:R-:W-:Y:S01]  /*1c10*/  SHF.R.U32.HI R23, RZ, 0x7, R10 ;  /* 0x00000007ff177819 */ /* 0x000fe2000001160a */
[----:B------:R-:W-:Y:S01]  /*1c20*/  IMAD.SHL.U32 R10, R12, 0x2, RZ ;  /* 0x000000020c0a7824 */ /* 0x000fe200078e00ff */
[----:B------:R-:W-:-:S02]  /*1c30*/  SHF.R.U32.HI R24, RZ, 0x7, R24 ;  /* 0x00000007ff187819 */ /* 0x000fc40000011618 */
[----:B------:R-:W5:Y:S02]  /*1c40*/  LDC.S8 R19, c[0x3][R19] ;  /* 0x00c0000013137b82 */ /* 0x000f640000000200 */
[----:B------:R-:W-:Y:S02]  /*1c50*/  LOP3.LUT R25, R25, 0x1b, R24, 0x78, !PT ;  /* 0x0000001b19197812 */ /* 0x000fe400078e7818 */
[----:B------:R-:W-:Y:S02]  /*1c60*/  LOP3.LUT R10, R10, 0x1b, R23, 0x78, !PT ;  /* 0x0000001b0a0a7812 */ /* 0x000fe400078e7817 */
[C---:B------:R-:W-:Y:S01]  /*1c70*/  LOP3.LUT R24, R12.reuse, UR16, R7, 0x96, !PT ;  /* 0x000000100c187c12 */ /* 0x040fe2000f8e9607 */
[----:B------:R-:W5:Y:S01]  /*1c80*/  LDCU.U8 UR15, c[0x3][0x13b] ;  /* 0x00c02760ff0f77ac */ /* 0x000f620008000000 */
[----:B0-----:R-:W-:Y:S01]  /*1c90*/  LOP3.LUT R23, R12, UR17, R4, 0x96, !PT ;  /* 0x000000110c177c12 */ /* 0x001fe2000f8e9604 */
[----:B------:R-:W0:Y:S01]  /*1ca0*/  LDC.S8 R20, c[0x3][R20] ;  /* 0x00c0000014147b82 */ /* 0x000e220000000200 */
[----:B------:R-:W-:Y:S01]  /*1cb0*/  LOP3.LUT R24, R16, R24, R15, 0x96, !PT ;  /* 0x0000001810187212 */ /* 0x000fe200078e960f */
[----:B------:R-:W0:Y:S01]  /*1cc0*/  LDCU.U8 UR14, c[0x3][0x13a] ;  /* 0x00c02740ff0e77ac */ /* 0x000e220008000000 */
[----:B------:R-:W-:-:S02]  /*1cd0*/  LOP3.LUT R23, R13, R23, R16, 0x96, !PT ;  /* 0x000000170d177212 */ /* 0x000fc400078e9610 */
[----:B-1----:R-:W-:Y:S01]  /*1ce0*/  LOP3.LUT R16, R16, UR12, RZ, 0x3c, !PT ;  /* 0x0000000c10107c12 */ /* 0x002fe2000f8e3cff */
[----:B------:R-:W1:Y:S01]  /*1cf0*/  LDCU.U8 UR12, c[0x3][0x138] ;  /* 0x00c02700ff0c77ac */ /* 0x000e620008000000 */
[----:B--2---:R-:W-:Y:S02]  /*1d00*/  LOP3.LUT R12, R12, UR13, RZ, 0x3c, !PT ;  /* 0x0000000d0c0c7c12 */ /* 0x004fe4000f8e3cff */
[-CC-:B------:R-:W-:Y:S01]  /*1d10*/  LOP3.LUT R16, R16, R7.reuse, R4.reuse, 0x96, !PT ;  /* 0x0000000710107212 */ /* 0x180fe200078e9604 */
[----:B------:R-:W2:Y:S01]  /*1d20*/  LDCU.U8 UR16, c[0x3][0x144] ;  /* 0x00c02880ff1077ac */ /* 0x000ea20008000000 */
[----:B------:R-:W-:Y:S02]  /*1d30*/  LOP3.LUT R4, R12, R7, R4, 0x96, !PT ;  /* 0x000000070c047212 */ /* 0x000fe400078e9604 */
[----:B------:R-:W-:Y:S02]  /*1d40*/  LOP3.LUT R12, R17, 0xff, RZ, 0xc0, !PT ;  /* 0x000000ff110c7812 */ /* 0x000fe400078ec0ff */
[----:B----4-:R-:W-:-:S02]  /*1d50*/  LOP3.LUT R7, R0, 0xffff, RZ, 0xc0, !PT ;  /* 0x0000ffff00077812 */ /* 0x010fc400078ec0ff */
[----:B------:R-:W-:Y:S02]  /*1d60*/  LOP3.LUT R17, R14, 0xff, RZ, 0xc0, !PT ;  /* 0x000000ff0e117812 */ /* 0x000fe400078ec0ff */
[----:B------:R-:W4:Y:S01]  /*1d70*/  LDC.S8 R12, c[0x3][R12] ;  /* 0x00c000000c0c7b82 */ /* 0x000f220000000200 */
[----:B------:R-:W-:Y:S01]  /*1d80*/  SHF.R.U32.HI R26, RZ, 0x7, R7 ;  /* 0x00000007ff1a7819 */ /* 0x000fe20000011607 */
[----:B------:R-:W-:Y:S01]  /*1d90*/  IMAD.SHL.U32 R7, R0, 0x2, RZ ;  /* 0x0000000200077824 */ /* 0x000fe200078e00ff */
[----:B------:R-:W-:Y:S02]  /*1da0*/  LOP3.LUT R4, R25, R4, R15, 0x96, !PT ;  /* 0x0000000419047212 */ /* 0x000fe400078e960f */
[----:B------:R-:W-:-:S03]  /*1db0*/  LOP3.LUT R15, R21, 0xff, RZ, 0xc0, !PT ;  /* 0x000000ff150f7812 */ /* 0x000fc600078ec0ff */
[----:B------:R5:W2:Y:S01]  /*1dc0*/  LDC.S8 R21, c[0x3][R17] ;  /* 0x00c0000011157b82 */ /* 0x000aa20000000200 */
[----:B------:R-:W-:Y:S02]  /*1dd0*/  LOP3.LUT R14, R7, 0x1b, R26, 0x78, !PT ;  /* 0x0000001b070e7812 */ /* 0x000fe400078e781a */
[----:B------:R-:W-:Y:S02]  /*1de0*/  LOP3.LUT R29, R27, 0xff, RZ, 0xc0, !PT ;  /* 0x000000ff1b1d7812 */ /* 0x000fe400078ec0ff */
[----:B------:R-:W-:-:S03]  /*1df0*/  LOP3.LUT R7, R25, R16, R10, 0x96, !PT ;  /* 0x0000001019077212 */ /* 0x000fc600078e960a */
[----:B------:R1:W2:Y:S01]  /*1e00*/  LDC.S8 R16, c[0x3][R15] ;  /* 0x00c000000f107b82 */ /* 0x0002a20000000200 */
[----:B------:R-:W0:Y:S01]  /*1e10*/  LDCU.U8 UR13, c[0x3][0x139] ;  /* 0x00c02720ff0d77ac */ /* 0x000e220008000000 */
[----:B-1----:R-:W-:-:S06]  /*1e20*/  LOP3.LUT R15, R23, 0xffff, R10, 0x48, !PT ;  /* 0x0000ffff170f7812 */ /* 0x002fcc00078e480a */
[----:B------:R-:W1:Y:S01]  /*1e30*/  LDC.S8 R23, c[0x3][R29] ;  /* 0x00c000001d177b82 */ /* 0x000e620000000200 */
[----:B------:R-:W-:Y:S02]  /*1e40*/  LOP3.LUT R24, R24, 0xffff, R13, 0x48, !PT ;  /* 0x0000ffff18187812 */ /* 0x000fe400078e480d */
[C---:B---3--:R-:W-:Y:S01]  /*1e50*/  LOP3.LUT R13, R22.reuse, 0xffff, RZ, 0xc0, !PT ;  /* 0x0000ffff160d7812 */ /* 0x048fe200078ec0ff */
[----:B------:R-:W-:Y:S01]  /*1e60*/  IMAD.SHL.U32 R10, R22, 0x2, RZ ;  /* 0x00000002160a7824 */ /* 0x000fe200078e00ff */
[C---:B-----5:R-:W-:Y:S02]  /*1e70*/  LOP3.LUT R17, R19.reuse, 0xffff, RZ, 0xc0, !PT ;  /* 0x0000ffff13117812 */ /* 0x060fe400078ec0ff */
[----:B------:R-:W-:Y:S02]  /*1e80*/  SHF.R.U32.HI R13, RZ, 0x7, R13 ;  /* 0x00000007ff0d7819 */ /* 0x000fe4000001160d */
[----:B0-----:R-:W-:Y:S02]  /*1e90*/  LOP3.LUT R25, R20, 0xffff, RZ, 0xc0, !PT ;  /* 0x0000ffff14197812 */ /* 0x001fe400078ec0ff */
[----:B------:R-:W-:Y:S01]  /*1ea0*/  LOP3.LUT R10, R10, 0x1b, R13, 0x78, !PT ;  /* 0x0000001b0a0a7812 */ /* 0x000fe200078e780d */
[----:B------:R-:W-:Y:S01]  /*1eb0*/  IMAD.SHL.U32 R13, R19, 0x2, RZ ;  /* 0x00000002130d7824 */ /* 0x000fe200078e00ff */
[----:B------:R-:W-:-:S02]  /*1ec0*/  SHF.R.U32.HI R26, RZ, 0x7, R17 ;  /* 0x00000007ff1a7819 */ /* 0x000fc40000011611 */
[----:B------:R-:W-:Y:S02]  /*1ed0*/  SHF.R.U32.HI R28, RZ, 0x7, R25 ;  /* 0x00000007ff1c7819 */ /* 0x000fe40000011619 */
[----:B------:R-:W-:Y:S01]  /*1ee0*/  LOP3.LUT R17, R0, UR12, R19, 0x96, !PT ;  /* 0x0000000c00117c12 */ /* 0x000fe2000f8e9613 */
[----:B------:R-:W-:Y:S01]  /*1ef0*/  IMAD.SHL.U32 R27, R20, 0x2, RZ ;  /* 0x00000002141b7824 */ /* 0x000fe200078e00ff */
[----:B------:R-:W-:Y:S01]  /*1f00*/  LOP3.LUT R13, R13, 0x1b, R26, 0x78, !PT ;  /* 0x0000001b0d0d7812 */ /* 0x000fe200078e781a */
[----:B------:R-:W0:Y:S01]  /*1f10*/  LDCU.U8 UR12, c[0x3][0x13c] ;  /* 0x00c02780ff0c77ac */ /* 0x000e220008000000 */
[----:B------:R-:W-:Y:S02]  /*1f20*/  LOP3.LUT R25, R0, UR13, R22, 0x96, !PT ;  /* 0x0000000d00197c12 */ /* 0x000fe4000f8e9616 */
[----:B------:R-:W-:Y:S02]  /*1f30*/  LOP3.LUT R26, R20, R17, R10, 0x96, !PT ;  /* 0x00000011141a7212 */ /* 0x000fe400078e960a */
[----:B------:R-:W-:-:S02]  /*1f40*/  LOP3.LUT R17, R13, R25, R20, 0x96, !PT ;  /* 0x000000190d117212 */ /* 0x000fc400078e9614 */
[----:B------:R-:W-:Y:S02]  /*1f50*/  LOP3.LUT R25, R0, UR15, RZ, 0x3c, !PT ;  /* 0x0000000f00197c12 */ /* 0x000fe4000f8e3cff */
[----:B------:R-:W-:Y:S02]  /*1f60*/  LOP3.LUT R20, R20, UR14, RZ, 0x3c, !PT ;  /* 0x0000000e14147c12 */ /* 0x000fe4000f8e3cff */
[----:B------:R-:W-:Y:S02]  /*1f70*/  LOP3.LUT R27, R27, 0x1b, R28, 0x78, !PT ;  /* 0x0000001b1b1b7812 */ /* 0x000fe400078e781c */
[-CC-:B------:R-:W-:Y:S02]  /*1f80*/  LOP3.LUT R25, R25, R19.reuse, R22.reuse, 0x96, !PT ;  /* 0x0000001319197212 */ /* 0x180fe400078e9616 */
[----:B------:R-:W-:Y:S02]  /*1f90*/  LOP3.LUT R0, R20, R19, R22, 0x96, !PT ;  /* 0x0000001314007212 */ /* 0x000fe400078e9616 */
[----:B----4-:R-:W-:-:S02]  /*1fa0*/  LOP3.LUT R19, R12, 0xffff, RZ, 0xc0, !PT ;  /* 0x0000ffff0c137812 */ /* 0x010fc400078ec0ff */
[----:B------:R-:W-:Y:S01]  /*1fb0*/  LOP3.LUT R10, R27, R25, R10, 0x96, !PT ;  /* 0x000000191b0a7212 */ /* 0x000fe200078e960a */
[----:B------:R-:W-:Y:S01]  /*1fc0*/  IMAD.SHL.U32 R25, R12, 0x2, RZ ;  /* 0x000000020c197824 */ /* 0x000fe200078e00ff */
[----:B------:R-:W-:Y:S01]  /*1fd0*/  SHF.R.U32.HI R20, RZ, 0x7, R19 ;  /* 0x00000007ff147819 */ /* 0x000fe20000011613 */
[----:B------:R-:W3:Y:S01]  /*1fe0*/  LDCU.U8 UR14, c[0x3][0x13f] ;  /* 0x00c027e0ff0e77ac */ /* 0x000ee20008000000 */
[----:B--2---:R-:W-:Y:S02]  /*1ff0*/  LOP3.LUT R19, R21, 0xffff, RZ, 0xc0, !PT ;  /* 0x0000ffff15137812 */ /* 0x004fe400078ec0ff */
[----:B------:R-:W-:Y:S01]  /*2000*/  LOP3.LUT R25, R25, 0x1b, R20, 0x78, !PT ;  /* 0x0000001b19197812 */ /* 0x000fe200078e7814 */
[----:B------:R-:W-:Y:S01]  /*2010*/  IMAD.SHL.U32 R20, R21, 0x2, RZ ;  /* 0x0000000215147824 */ /* 0x000fe200078e00ff */
[----:B------:R-:W-:Y:S02]  /*2020*/  SHF.R.U32.HI R19, RZ, 0x7, R19 ;  /* 0x00000007ff137819 */ /* 0x000fe40000011613 */
[----:B-1----:R-:W-:-:S02]  /*2030*/  LOP3.LUT R22, R23, 0xffff, RZ, 0xc0, !PT ;  /* 0x0000ffff17167812 */ /* 0x002fc400078ec0ff */
[--C-:B------:R-:W-:Y:S02]  /*2040*/  LOP3.LUT R0, R27, R0, R14.reuse, 0x96, !PT ;  /* 0x000000001b007212 */ /* 0x100fe400078e960e */
[----:B------:R-:W-:Y:S02]  /*2050*/  LOP3.LUT R17, R17, 0xffff, R14, 0x48, !PT ;  /* 0x0000ffff11117812 */ /* 0x000fe400078e480e */
[----:B------:R-:W-:Y:S02]  /*2060*/  LOP3.LUT R20, R20, 0x1b, R19, 0x78, !PT ;  /* 0x0000001b14147812 */ /* 0x000fe400078e7813 */
[----:B------:R-:W-:Y:S02]  /*2070*/  LOP3.LUT R18, R18, 0xffff, R3, 0x48, !PT ;  /* 0x0000ffff12127812 */ /* 0x000fe400078e4803 */
[C---:B------:R-:W-:Y:S02]  /*2080*/  LOP3.LUT R14, R16.reuse, 0xffff, RZ, 0xc0, !PT ;  /* 0x0000ffff100e7812 */ /* 0x040fe400078ec0ff */
[----:B------:R-:W-:Y:S01]  /*2090*/  LOP3.LUT R19, R15, 0xff, RZ, 0xc0, !PT ;  /* 0x000000ff0f137812 */ /* 0x000fe200078ec0ff */
[----:B------:R-:W-:Y:S01]  /*20a0*/  IMAD.SHL.U32 R15, R23, 0x2, RZ ;  /* 0x00000002170f7824 */ /* 0x000fe200078e00ff */
[----:B------:R-:W-:Y:S01]  /*20b0*/  SHF.R.U32.HI R22, RZ, 0x7, R22 ;  /* 0x00000007ff167819 */ /* 0x000fe20000011616 */
[----:B------:R-:W-:Y:S01]  /*20c0*/  IMAD.SHL.U32 R27, R16, 0x2, RZ ;  /* 0x00000002101b7824 */ /* 0x000fe200078e00ff */
[----:B------:R-:W-:Y:S01]  /*20d0*/  LOP3.LUT R18, R18, 0xff, RZ, 0xc0, !PT ;  /* 0x000000ff12127812 */ /* 0x000fe200078ec0ff */
[----:B------:R-:W1:Y:S01]  /*20e0*/  LDCU.U8 UR13, c[0x3][0x13d] ;  /* 0x00c027a0ff0d77ac */ /* 0x000e620008000000 */
[----:B------:R-:W-:-:S02]  /*20f0*/  SHF.R.U32.HI R14, RZ, 0x7, R14 ;  /* 0x00000007ff0e7819 */ /* 0x000fc4000001160e */
[----:B------:R-:W-:Y:S02]  /*2100*/  LOP3.LUT R22, R15, 0x1b, R22, 0x78, !PT ;  /* 0x0000001b0f167812 */ /* 0x000fe400078e7816 */
[----:B---3--:R-:W-:Y:S01]  /*2110*/  LOP3.LUT R15, R21, UR14, RZ, 0x3c, !PT ;  /* 0x0000000e150f7c12 */ /* 0x008fe2000f8e3cff */
[----:B------:R-:W2:Y:S01]  /*2120*/  LDCU.U8 UR14, c[0x3][0x13e] ;  /* 0x00c027c0ff0e77ac */ /* 0x000ea20008000000 */
[----:B------:R-:W-:Y:S01]  /*2130*/  LOP3.LUT R27, R27, 0x1b, R14, 0x78, !PT ;  /* 0x0000001b1b1b7812 */ /* 0x000fe200078e780e */
[----:B------:R-:W3:Y:S01]  /*2140*/  LDC.S8 R18, c[0x3][R18] ;  /* 0x00c0000012127b82 */ /* 0x000ee20000000200 */
[----:B------:R-:W-:Y:S02]  /*2150*/  LOP3.LUT R14, R24, 0xff, RZ, 0xc0, !PT ;  /* 0x000000ff180e7812 */ /* 0x000fe400078ec0ff */
[----:B------:R-:W-:Y:S02]  /*2160*/  LOP3.LUT R24, R17, 0xff, RZ, 0xc0, !PT ;  /* 0x000000ff11187812 */ /* 0x000fe400078ec0ff */
[----:B------:R-:W-:-:S03]  /*2170*/  LOP3.LUT R17, R15, R12, R23, 0x96, !PT ;  /* 0x0000000c0f117212 */ /* 0x000fc600078e9617 */
[----:B------:R-:W4:Y:S01]  /*2180*/  LDC.S8 R19, c[0x3][R19] ;  /* 0x00c0000013137b82 */ /* 0x000f220000000200 */
[----:B------:R-:W-:Y:S02]  /*2190*/  LOP3.LUT R13, R26, 0xffff, R13, 0x48, !PT ;  /* 0x0000ffff1a0d7812 */ /* 0x000fe400078e480d */
[----:B------:R-:W-:Y:S02]  /*21a0*/  LOP3.LUT R26, R0, 0xff, RZ, 0xc0, !PT ;  /* 0x000000ff001a7812 */ /* 0x000fe400078ec0ff */
[----:B------:R-:W-:-:S03]  /*21b0*/  LOP3.LUT R0, R27, R17, R22, 0x96, !PT ;  /* 0x000000111b007212 */ /* 0x000fc600078e9616 */
[----:B------:R-:W5:Y:S01]  /*21c0*/  LDC.S8 R14, c[0x3][R14] ;  /* 0x00c000000e0e7b82 */ /* 0x000f620000000200 */
[----:B------:R-:W-:Y:S02]  /*21d0*/  LOP3.LUT R0, R0, 0xff, RZ, 0xc0, !PT ;  /* 0x000000ff00007812 */ /* 0x000fe400078ec0ff */
[C---:B0-----:R-:W-:Y:S01]  /*21e0*/  LOP3.LUT R29, R21.reuse, UR12, R12, 0x96, !PT ;  /* 0x0000000c151d7c12 */ /* 0x041fe2000f8e960c */
[----:B------:R-:W0:Y:S01]  /*21f0*/  LDCU.U8 UR15, c[0x3][0x143] ;  /* 0x00c02860ff0f77ac */ /* 0x000e220008000000 */
[----:B-1----:R-:W-:-:S03]  /*2200*/  LOP3.LUT R21, R21, UR13, R23, 0x96, !PT ;  /* 0x0000000d15157c12 */ /* 0x002fc6000f8e9617 */
[----:B------:R1:W0:Y:S01]  /*2210*/  LDC.S8 R15, c[0x3][R24] ;  /* 0x00c00000180f7b82 */ /* 0x0002220000000200 */
[----:B------:R-:W-:Y:S01]  /*2220*/  LOP3.LUT R22, R16, R29, R22, 0x96, !PT ;  /* 0x0000001d10167212 */ /* 0x000fe200078e9616 */
[----:B------:R-:W0:Y:S01]  /*2230*/  LDCU.U8 UR12, c[0x3][0x140] ;  /* 0x00c02800ff0c77ac */ /* 0x000e220008000000 */
[----:B------:R-:W-:-:S05]  /*2240*/  LOP3.LUT R21, R25, R21, R16, 0x96, !PT ;  /* 0x0000001519157212 */ /* 0x000fca00078e9610 */
[----:B------:R-:W0:Y:S01]  /*2250*/  LDC.S8 R17, c[0x3][R26] ;  /* 0x00c000001a117b82 */ /* 0x000e220000000200 */
[----:B--2---:R-:W-:-:S07]  /*2260*/  LOP3.LUT R16, R16, UR14, RZ, 0x3c, !PT ;  /* 0x0000000e10107c12 */ /* 0x004fce000f8e3cff */
[----:B------:R-:W2:Y:S01]  /*2270*/  LDC.S8 R0, c[0x3][R0] ;  /* 0x00c0000000007b82 */ /* 0x000ea20000000200 */
[----:B------:R-:W-:-:S04]  /*2280*/  LOP3.LUT R16, R16, R12, R23, 0x96, !PT ;  /* 0x0000000c10107212 */ /* 0x000fc800078e9617 */
[--C-:B------:R-:W-:Y:S02]  /*2290*/  LOP3.LUT R27, R27, R16, R20.reuse, 0x96, !PT ;  /* 0x000000101b1b7212 */ /* 0x100fe400078e9614 */
[----:B------:R-:W-:Y:S02]  /*22a0*/  LOP3.LUT R16, R21, 0xffff, R20, 0x48, !PT ;  /* 0x0000ffff15107812 */ /* 0x000fe400078e4814 */
[----:B------:R-:W-:Y:S02]  /*22b0*/  LOP3.LUT R20, R27, 0xff, RZ, 0xc0, !PT ;  /* 0x000000ff1b147812 */ /* 0x000fe400078ec0ff */
[----:B------:R-:W-:-:S04]  /*22c0*/  LOP3.LUT R23, R9, 0xff, RZ, 0xc0, !PT ;  /* 0x000000ff09177812 */ /* 0x000fc800078ec0ff */
[----:B------:R-:W2:Y:S01]  /*22d0*/  LDC.S8 R20, c[0x3][R20] ;  /* 0x00c0000014147b82 */ /* 0x000ea20000000200 */
[----:B------:R-:W-:-:S07]  /*22e0*/  LOP3.LUT R21, R3, R6, R8, 0x96, !PT ;  /* 0x0000000603157212 */ /* 0x000fce00078e9608 */
[----:B------:R-:W2:Y:S01]  /*22f0*/  LDC.S8 R23, c[0x3][R23] ;  /* 0x00c0000017177b82 */ /* 0x000ea20000000200 */
[--C-:B------:R-:W-:Y:S01]  /*2300*/  LOP3.LUT R3, R5, R11, R2.reuse, 0x96, !PT ;  /* 0x0000000b05037212 */ /* 0x100fe200078e9602 */
[----:B------:R-:W2:Y:S01]  /*2310*/  LDCU.U8 UR14, c[0x3][0x142] ;  /* 0x00c02840ff0e77ac */ /* 0x000ea20008000000 */
[----:B-1----:R-:W-:Y:S02]  /*2320*/  LOP3.LUT R24, R21, 0xffff, R2, 0x48, !PT ;  /* 0x0000ffff15187812 */ /* 0x002fe400078e4802 */
[C---:B---3--:R-:W-:Y:S01]  /*2330*/  LOP3.LUT R2, R18.reuse, 0xffff, RZ, 0xc0, !PT ;  /* 0x0000ffff12027812 */ /* 0x048fe200078ec0ff */
[----:B------:R-:W-:Y:S01]  /*2340*/  IMAD.SHL.U32 R11, R18, 0x2, RZ ;  /* 0x00000002120b7824 */ /* 0x000fe200078e00ff */
[C---:B----4-:R-:W-:Y:S01]  /*2350*/  LOP3.LUT R6, R19.reuse, 0xffff, RZ, 0xc0, !PT ;  /* 0x0000ffff13067812 */ /* 0x050fe200078ec0ff */
[----:B------:R-:W-:Y:S01]  /*2360*/  IMAD.SHL.U32 R5, R19, 0x2, RZ ;  /* 0x0000000213057824 */ /* 0x000fe200078e00ff */
[----:B------:R-:W-:Y:S01]  /*2370*/  SHF.R.U32.HI R2, RZ, 0x7, R2 ;  /* 0x00000007ff027819 */ /* 0x000fe20000011602 */
[----:B------:R-:W1:Y:S01]  /*2380*/  LDCU.U8 UR13, c[0x3][0x141] ;  /* 0x00c02820ff0d77ac */ /* 0x000e620008000000 */
[----:B-----5:R-:W-:-:S02]  /*2390*/  LOP3.LUT R8, R14, 0xffff, RZ, 0xc0, !PT ;  /* 0x0000ffff0e087812 */ /* 0x020fc400078ec0ff */
[----:B------:R-:W-:Y:S02]  /*23a0*/  SHF.R.U32.HI R6, RZ, 0x7, R6 ;  /* 0x00000007ff067819 */ /* 0x000fe40000011606 */
[----:B------:R-:W-:Y:S01]  /*23b0*/  LOP3.LUT R12, R22, 0xffff, R25, 0x48, !PT ;  /* 0x0000ffff160c7812 */ /* 0x000fe200078e4819 */
[----:B------:R-:W-:Y:S01]  /*23c0*/  IMAD.SHL.U32 R22, R14, 0x2, RZ ;  /* 0x000000020e167824 */ /* 0x000fe200078e00ff */
[----:B------:R-:W-:Y:S02]  /*23d0*/  LOP3.LUT R11, R11, 0x1b, R2, 0x78, !PT ;  /* 0x0000001b0b0b7812 */ /* 0x000fe400078e7802 */
[----:B0-----:R-:W-:Y:S02]  /*23e0*/  LOP3.LUT R2, R15, 0xffff, RZ, 0xc0, !PT ;  /* 0x0000ffff0f027812 */ /* 0x001fe400078ec0ff */
[----:B------:R-:W-:Y:S02]  /*23f0*/  SHF.R.U32.HI R9, RZ, 0x7, R8 ;  /* 0x00000007ff097819 */ /* 0x000fe40000011608 */
[----:B------:R-:W-:-:S02]  /*2400*/  LOP3.LUT R5, R5, 0x1b, R6, 0x78, !PT ;  /* 0x0000001b05057812 */ /* 0x000fc400078e7806 */
[----:B------:R-:W-:Y:S01]  /*2410*/  LOP3.LUT R6, R17, 0xffff, RZ, 0xc0, !PT ;  /* 0x0000ffff11067812 */ /* 0x000fe200078ec0ff */
[----:B------:R-:W-:Y:S01]  /*2420*/  IMAD.SHL.U32 R21, R15, 0x2, RZ ;  /* 0x000000020f157824 */ /* 0x000fe200078e00ff */
[----:B------:R-:W-:Y:S01]  /*2430*/  SHF.R.U32.HI R8, RZ, 0x7, R2 ;  /* 0x00000007ff087819 */ /* 0x000fe20000011602 */
[----:B------:R-:W-:Y:S01]  /*2440*/  IMAD.SHL.U32 R2, R17, 0x2, RZ ;  /* 0x0000000211027824 */ /* 0x000fe200078e00ff */
[----:B------:R-:W-:Y:S02]  /*2450*/  LOP3.LUT R22, R22, 0x1b, R9, 0x78, !PT ;  /* 0x0000001b16167812 */ /* 0x000fe400078e7809 */
[----:B------:R-:W-:Y:S02]  /*2460*/  SHF.R.U32.HI R9, RZ, 0x7, R6 ;  /* 0x00000007ff097819 */ /* 0x000fe40000011606 */
[----:B--2---:R-:W-:Y:S02]  /*2470*/  LOP3.LUT R6, R0, 0xffff, RZ, 0xc0, !PT ;  /* 0x0000ffff00067812 */ /* 0x004fe400078ec0ff */
[----:B------:R-:W-:-:S02]  /*2480*/  LOP3.LUT R27, R3, 0xff, RZ, 0xc0, !PT ;  /* 0x000000ff031b7812 */ /* 0x000fc400078ec0ff */
[C---:B------:R-:W-:Y:S02]  /*2490*/  LOP3.LUT R26, R0.reuse, UR14, RZ, 0x3c, !PT ;  /* 0x0000000e001a7c12 */ /* 0x040fe4000f8e3cff */
[----:B------:R-:W-:Y:S01]  /*24a0*/  LOP3.LUT R21, R21, 0x1b, R8, 0x78, !PT ;  /* 0x0000001b15157812 */ /* 0x000fe200078e7808 */
[----:B------:R-:W-:Y:S01]  /*24b0*/  IMAD.SHL.U32 R8, R0, 0x2, RZ ;  /* 0x0000000200087824 */ /* 0x000fe200078e00ff */
[----:B------:R-:W-:Y:S02]  /*24c0*/  LOP3.LUT R3, R2, 0x1b, R9, 0x78, !PT ;  /* 0x0000001b02037812 */ /* 0x000fe400078e7809 */
[----:B------:R-:W-:Y:S01]  /*24d0*/  SHF.R.U32.HI R9, RZ, 0x7, R6 ;  /* 0x00000007ff097819 */ /* 0x000fe20000011606 */
[----:B------:R0:W2:Y:S01]  /*24e0*/  LDC.S8 R2, c[0x3][R27] ;  /* 0x00c000001b027b82 */ /* 0x0000a20000000200 */
[----:B------:R-:W-:Y:S02]  /*24f0*/  LOP3.LUT R6, R26, R19, R18, 0x96, !PT ;  /* 0x000000131a067212 */ /* 0x000fe400078e9612 */
[----:B------:R-:W-:-:S02]  /*2500*/  LOP3.LUT R26, R13, 0xff, RZ, 0xc0, !PT ;  /* 0x000000ff0d1a7812 */ /* 0x000fc400078ec0ff */
[----:B------:R-:W-:Y:S01]  /*2510*/  LOP3.LUT R8, R8, 0x1b, R9, 0x78, !PT ;  /* 0x0000001b08087812 */ /* 0x000fe200078e7809 */
[----:B------:R-:W3:Y:S01]  /*2520*/  LDCU.U8 UR17, c[0x3][0x145] ;  /* 0x00c028a0ff1177ac */ /* 0x000ee20008000000 */
[C---:B------:R-:W-:Y:S02]  /*2530*/  LOP3.LUT R25, R17.reuse, UR15, RZ, 0x3c, !PT ;  /* 0x0000000f11197c12 */ /* 0x040fe4000f8e3cff */
[--C-:B-1----:R-:W-:Y:S01]  /*2540*/  LOP3.LUT R9, R17, UR13, R18.reuse, 0x96, !PT ;  /* 0x0000000d11097c12 */ /* 0x102fe2000f8e9612 */
[----:B------:R-:W1:Y:S01]  /*2550*/  LDCU.U8 UR13, c[0x3][0x147] ;  /* 0x00c028e0ff0d77ac */ /* 0x000e620008000000 */
[----:B------:R-:W-:Y:S01]  /*2560*/  LOP3.LUT R13, R16, 0xff, RZ, 0xc0, !PT ;  /* 0x000000ff100d7812 */ /* 0x000fe200078ec0ff */
[----:B------:R-:W4:Y:S01]  /*2570*/  LDC.S8 R26, c[0x3][R26] ;  /* 0x00c000001a1a7b82 */ /* 0x000f220000000200 */
[----:B------:R-:W-:Y:S02]  /*2580*/  LOP3.LUT R25, R25, R19, R18, 0x96, !PT ;  /* 0x0000001319197212 */ /* 0x000fe400078e9612 */
[----:B------:R-:W-:Y:S01]  /*2590*/  LOP3.LUT R19, R17, UR12, R19, 0x96, !PT ;  /* 0x0000000c11137c12 */ /* 0x000fe2000f8e9613 */
[----:B------:R-:W5:Y:S01]  /*25a0*/  LDCU.U8 UR12, c[0x3][0x146] ;  /* 0x00c028c0ff0c77ac */ /* 0x000f620008000000 */
[----:B------:R-:W-:-:S03]  /*25b0*/  LOP3.LUT R17, R4, 0xff, RZ, 0xc0, !PT ;  /* 0x000000ff04117812 */ /* 0x000fc600078ec0ff */
[----:B------:R-:W4:Y:S01]  /*25c0*/  LDC.S8 R13, c[0x3][R13] ;  /* 0x00c000000d0d7b82 */ /* 0x000f220000000200 */
[----:B------:R-:W-:Y:S02]  /*25d0*/  LOP3.LUT R4, R20, 0xffff, RZ, 0xc0, !PT ;  /* 0x0000ffff14047812 */ /* 0x000fe400078ec0ff */
[--C-:B------:R-:W-:Y:S01]  /*25e0*/  LOP3.LUT R18, R0, R19, R11.reuse, 0x96, !PT ;  /* 0x0000001300127212 */ /* 0x100fe200078e960b */
[----:B------:R-:W-:Y:S01]  /*25f0*/  IMAD.SHL.U32 R19, R20, 0x2, RZ ;  /* 0x0000000214137824 */ /* 0x000fe200078e00ff */
[C---:B------:R-:W-:Y:S02]  /*2600*/  LOP3.LUT R16, R23.reuse, 0xffff, RZ, 0xc0, !PT ;  /* 0x0000ffff17107812 */ /* 0x040fe400078ec0ff */
[----:B------:R-:W-:Y:S01]  /*2610*/  SHF.R.U32.HI R4, RZ, 0x7, R4 ;  /* 0x00000007ff047819 */ /* 0x000fe20000011604 */
[----:B------:R-:W4:Y:S01]  /*2620*/  LDC.S8 R17, c[0x3][R17] ;  /* 0x00c0000011117b82 */ /* 0x000f220000000200 */
[----:B0-----:R-:W-:Y:S01]  /*2630*/  IMAD.SHL.U32 R27, R23, 0x2, RZ ;  /* 0x00000002171b7824 */ /* 0x001fe200078e00ff */
[----:B------:R-:W-:-:S02]  /*2640*/  LOP3.LUT R11, R8, R25, R11, 0x96, !PT ;  /* 0x00000019080b7212 */ /* 0x000fc400078e960b */
[----:B------:R-:W-:Y:S02]  /*2650*/  SHF.R.U32.HI R16, RZ, 0x7, R16 ;  /* 0x00000007ff107819 */ /* 0x000fe40000011610 */
[----:B------:R-:W-:Y:S02]  /*2660*/  LOP3.LUT R19, R19, 0x1b, R4, 0x78, !PT ;  /* 0x0000001b13137812 */ /* 0x000fe400078e7804 */
[C---:B------:R-:W-:Y:S02]  /*2670*/  LOP3.LUT R25, R20.reuse, UR16, R15, 0x96, !PT ;  /* 0x0000001014197c12 */ /* 0x040fe4000f8e960f */
[C---:B---3--:R-:W-:Y:S01]  /*2680*/  LOP3.LUT R28, R20.reuse, UR17, R14, 0x96, !PT ;  /* 0x00000011141c7c12 */ /* 0x048fe2000f8e960e */
[----:B------:R-:W0:Y:S01]  /*2690*/  LDCU.U8 UR14, c[0x3][0x14a] ;  /* 0x00c02940ff0e77ac */ /* 0x000e220008000000 */
[----:B-1----:R-:W-:Y:S02]  /*26a0*/  LOP3.LUT R4, R20, UR13, RZ, 0x3c, !PT ;  /* 0x0000000d14047c12 */ /* 0x002fe4000f8e3cff */
[----:B------:R-:W-:Y:S01]  /*26b0*/  LOP3.LUT R27, R27, 0x1b, R16, 0x78, !PT ;  /* 0x0000001b1b1b7812 */ /* 0x000fe200078e7810 */
[----:B------:R-:W1:Y:S01]  /*26c0*/  LDCU.U8 UR15, c[0x3][0x14b] ;  /* 0x00c02960ff0f77ac */ /* 0x000e620008000000 */
[----:B------:R-:W-:-:S02]  /*26d0*/  LOP3.LUT R25, R23, R25, R22, 0x96, !PT ;  /* 0x0000001917197212 */ /* 0x000fc400078e9616 */
[----:B------:R-:W-:Y:S01]  /*26e0*/  LOP3.LUT R28, R21, R28, R23, 0x96, !PT ;  /* 0x0000001c151c7212 */ /* 0x000fe200078e9617 */
[----:B------:R-:W3:Y:S01]  /*26f0*/  LDCU.U8 UR16, c[0x3][0x154] ;  /* 0x00c02a80ff1077ac */ /* 0x000ee20008000000 */
[-C--:B------:R-:W-:Y:S02]  /*2700*/  LOP3.LUT R4, R4, R15.reuse, R14, 0x96, !PT ;  /* 0x0000000f04047212 */ /* 0x080fe400078e960e */
[----:B------:R-:W-:Y:S02]  /*2710*/  LOP3.LUT R16, R24, 0xff, RZ, 0xc0, !PT ;  /* 0x000000ff18107812 */ /* 0x000fe400078ec0ff */
[----:B-----5:R-:W-:Y:S01]  /*2720*/  LOP3.LUT R23, R23, UR12, RZ, 0x3c, !PT ;  /* 0x0000000c17177c12 */ /* 0x020fe2000f8e3cff */
[----:B------:R-:W5:Y:S01]  /*2730*/  LDCU.U8 UR12, c[0x3][0x148] ;  /* 0x00c02900ff0c77ac */ /* 0x000f620008000000 */
[----:B------:R-:W-:Y:S02]  /*2740*/  LOP3.LUT R4, R27, R4, R22, 0x96, !PT ;  /* 0x000000041b047212 */ /* 0x000fe400078e9616 */
[----:B------:R-:W-:Y:S01]  /*2750*/  LOP3.LUT R20, R23, R15, R14, 0x96, !PT ;  /* 0x0000000f17147212 */ /* 0x000fe200078e960e */
[----:B------:R-:W3:Y:S01]  /*2760*/  LDC.S8 R16, c[0x3][R16] ;  /* 0x00c0000010107b82 */ /* 0x000ee20000000200 */
[----:B------:R-:W-:-:S02]  /*2770*/  LOP3.LUT R22, R10, 0xff, RZ, 0xc0, !PT ;  /* 0x000000ff0a167812 */ /* 0x000fc400078ec0ff */
[----:B------:R-:W-:Y:S02]  /*2780*/  LOP3.LUT R23, R7, 0xff, RZ, 0xc0, !PT ;  /* 0x000000ff07177812 */ /* 0x000fe400078ec0ff */
[----:B------:R-:W-:-:S03]  /*2790*/  LOP3.LUT R25, R25, 0xffff, R21, 0x48, !PT ;  /* 0x0000ffff19197812 */ /* 0x000fc600078e4815 */
[----:B------:R-:W3:Y:S01]  /*27a0*/  LDC.S8 R22, c[0x3][R22] ;  /* 0x00c0000016167b82 */ /* 0x000ee20000000200 */
[----:B------:R-:W-:Y:S02]  /*27b0*/  LOP3.LUT R21, R12, 0xff, RZ, 0xc0, !PT ;  /* 0x000000ff0c157812 */ /* 0x000fe400078ec0ff */
[----:B------:R-:W-:-:S05]  /*27c0*/  LOP3.LUT R7, R27, R20, R19, 0x96, !PT ;  /* 0x000000141b077212 */ /* 0x000fca00078e9613 */
[----:B------:R-:W3:Y:S01]  /*27d0*/  LDC.S8 R23, c[0x3][R23] ;  /* 0x00c0000017177b82 */ /* 0x000ee20000000200 */
[----:B------:R-:W-:Y:S02]  /*27e0*/  LOP3.LUT R28, R28, 0xffff, R19, 0x48, !PT ;  /* 0x0000ffff1c1c7812 */ /* 0x000fe400078e4813 */
[----:B--2---:R-:W-:-:S05]  /*27f0*/  LOP3.LUT R14, R2, 0xffff, RZ, 0xc0, !PT ;  /* 0x0000ffff020e7812 */ /* 0x004fca00078ec0ff */
[----:B------:R2:W2:Y:S01]  /*2800*/  LDC.S8 R19, c[0x3][R21] ;  /* 0x00c0000015137b82 */ /* 0x0004a20000000200 */
[----:B------:R-:W-:Y:S01]  /*2810*/  SHF.R.U32.HI R15, RZ, 0x7, R14 ;  /* 0x00000007ff0f7819 */ /* 0x000fe2000001160e */
[----:B------:R-:W-:Y:S01]  /*2820*/  IMAD.SHL.U32 R14, R2, 0x2, RZ ;  /* 0x00000002020e7824 */ /* 0x000fe200078e00ff */
[----:B------:R-:W0:Y:S01]  /*2830*/  LDCU.U8 UR13, c[0x3][0x149] ;  /* 0x00c02920ff0d77ac */ /* 0x000e220008000000 */
[C---:B----4-:R-:W-:Y:S01]  /*2840*/  LOP3.LUT R12, R26.reuse, 0xffff, RZ, 0xc0, !PT ;  /* 0x0000ffff1a0c7812 */ /* 0x050fe200078ec0ff */
[----:B------:R-:W-:Y:S02]  /*2850*/  IMAD.SHL.U32 R10, R26, 0x2, RZ ;  /* 0x000000021a0a7824 */ /* 0x000fe400078e00ff */
[----:B------:R-:W-:Y:S02]  /*2860*/  LOP3.LUT R14, R14, 0x1b, R15, 0x78, !PT ;  /* 0x0000001b0e0e7812 */ /* 0x000fe400078e780f */
[----:B------:R-:W-:Y:S02]  /*2870*/  SHF.R.U32.HI R15, RZ, 0x7, R12 ;  /* 0x00000007ff0f7819 */ /* 0x000fe4000001160c */
[----:B------:R-:W-:-:S02]  /*2880*/  LOP3.LUT R12, R13, 0xffff, RZ, 0xc0, !PT ;  /* 0x0000ffff0d0c7812 */ /* 0x000fc400078ec0ff */
[----:B------:R-:W-:Y:S02]  /*2890*/  LOP3.LUT R10, R10, 0x1b, R15, 0x78, !PT ;  /* 0x0000001b0a0a7812 */ /* 0x000fe400078e780f */
[----:B------:R-:W-:Y:S01]  /*28a0*/  SHF.R.U32.HI R15, RZ, 0x7, R12 ;  /* 0x00000007ff0f7819 */ /* 0x000fe2000001160c */
[----:B------:R-:W-:Y:S01]  /*28b0*/  IMAD.SHL.U32 R12, R13, 0x2, RZ ;  /* 0x000000020d0c7824 */ /* 0x000fe200078e00ff */
[C---:B------:R-:W-:Y:S01]  /*28c0*/  LOP3.LUT R20, R17.reuse, 0xffff, RZ, 0xc0, !PT ;  /* 0x0000ffff11147812 */ /* 0x040fe200078ec0ff */
[----:B------:R-:W-:Y:S01]  /*28d0*/  IMAD.SHL.U32 R29, R17, 0x2, RZ ;  /* 0x00000002111d7824 */ /* 0x000fe200078e00ff */
[----:B-----5:R-:W-:Y:S01]  /*28e0*/  LOP3.LUT R27, R2, UR12, R13, 0x96, !PT ;  /* 0x0000000c021b7c12 */ /* 0x020fe2000f8e960d */
[----:B------:R-:W4:Y:S01]  /*28f0*/  LDCU.U8 UR12, c[0x3][0x14c] ;  /* 0x00c02980ff0c77ac */ /* 0x000f220008000000 */
[----:B------:R-:W-:Y:S02]  /*2900*/  LOP3.LUT R12, R12, 0x1b, R15, 0x78, !PT ;  /* 0x0000001b0c0c7812 */ /* 0x000fe400078e780f */
[----:B------:R-:W-:-:S02]  /*2910*/  SHF.R.U32.HI R20, RZ, 0x7, R20 ;  /* 0x00000007ff147819 */ /* 0x000fc40000011614 */
[----:B0-----:R-:W-:Y:S02]  /*2920*/  LOP3.LUT R15, R2, UR13, R26, 0x96, !PT ;  /* 0x0000000d020f7c12 */ /* 0x001fe4000f8e961a */
[----:B------:R-:W-:Y:S02]  /*2930*/  LOP3.LUT R29, R29, 0x1b, R20, 0x78, !PT ;  /* 0x0000001b1d1d7812 */ /* 0x000fe400078e7814 */
[C---:B------:R-:W-:Y:S02]  /*2940*/  LOP3.LUT R27, R17.reuse, R27, R10, 0x96, !PT ;  /* 0x0000001b111b7212 */ /* 0x040fe400078e960a */
[----:B------:R-:W-:Y:S02]  /*2950*/  LOP3.LUT R15, R12, R15, R17, 0x96, !PT ;  /* 0x0000000f0c0f7212 */ /* 0x000fe400078e9611 */
[----:B------:R-:W-:Y:S02]  /*2960*/  LOP3.LUT R17, R17, UR14, RZ, 0x3c, !PT ;  /* 0x0000000e11117c12 */ /* 0x000fe4000f8e3cff */
[----:B-1----:R-:W-:Y:S01]  /*2970*/  LOP3.LUT R20, R2, UR15, RZ, 0x3c, !PT ;  /* 0x0000000f02147c12 */ /* 0x002fe2000f8e3cff */
[----:B------:R-:W0:Y:S01]  /*2980*/  LDCU.U8 UR14, c[0x3][0x14f] ;  /* 0x00c029e0ff0e77ac */ /* 0x000e220008000000 */
[----:B------:R-:W-:-:S02]  /*2990*/  LOP3.LUT R2, R17, R13, R26, 0x96, !PT ;  /* 0x0000000d11027212 */ /* 0x000fc400078e961a */
[----:B------:R-:W-:Y:S02]  /*29a0*/  LOP3.LUT R20, R20, R13, R26, 0x96, !PT ;  /* 0x0000000d14147212 */ /* 0x000fe400078e961a */
[----:B---3--:R-:W-:Y:S02]  /*29b0*/  LOP3.LUT R13, R16, 0xffff, RZ, 0xc0, !PT ;  /* 0x0000ffff100d7812 */ /* 0x008fe400078ec0ff */
[C---:B------:R-:W-:Y:S02]  /*29c0*/  LOP3.LUT R10, R29.reuse, R20, R10, 0x96, !PT ;  /* 0x000000141d0a7212 */ /* 0x040fe400078e960a */
[----:B------:R-:W-:Y:S02]  /*29d0*/  SHF.R.U32.HI R20, RZ, 0x7, R13 ;  /* 0x00000007ff147819 */ /* 0x000fe4000001160d */
[--C-:B------:R-:W-:Y:S02]  /*29e0*/  LOP3.LUT R2, R29, R2, R14.reuse, 0x96, !PT ;  /* 0x000000021d027212 */ /* 0x100fe400078e960e */
[----:B------:R-:W-:-:S02]  /*29f0*/  LOP3.LUT R15, R15, 0xffff, R14, 0x48, !PT ;  /* 0x0000ffff0f0f7812 */ /* 0x000fc400078e480e */
[----:B------:R-:W-:Y:S02]  /*2a00*/  LOP3.LUT R13, R27, 0xffff, R12, 0x48, !PT ;  /* 0x0000ffff1b0d7812 */ /* 0x000fe400078e480c */
[C---:B------:R-:W-:Y:S02]  /*2a10*/  LOP3.LUT R14, R22.reuse, 0xffff, RZ, 0xc0, !PT ;  /* 0x0000ffff160e7812 */ /* 0x040fe400078ec0ff */
[C---:B------:R-:W-:Y:S01]  /*2a20*/  LOP3.LUT R12, R23.reuse, 0xffff, RZ, 0xc0, !PT ;  /* 0x0000ffff170c7812 */ /* 0x040fe200078ec0ff */
[----:B------:R-:W-:Y:S01]  /*2a30*/  IMAD.SHL.U32 R27, R22, 0x2, RZ ;  /* 0x00000002161b7824 */ /* 0x000fe200078e00ff */
[----:B------:R-:W-:Y:S01]  /*2a40*/  SHF.R.U32.HI R14, RZ, 0x7, R14 ;  /* 0x00000007ff0e7819 */ /* 0x000fe2000001160e */
[----:B------:R-:W-:Y:S01]  /*2a50*/  IMAD.SHL.U32 R24, R23, 0x2, RZ ;  /* 0x0000000217187824 */ /* 0x000fe200078e00ff */
[----:B------:R-:W-:Y:S01]  /*2a60*/  SHF.R.U32.HI R17, RZ, 0x7, R12 ;  /* 0x00000007ff117819 */ /* 0x000fe2000001160c */
[----:B--2---:R-:W-:Y:S01]  /*2a70*/  IMAD.SHL.U32 R21, R16, 0x2, RZ ;  /* 0x0000000210157824 */ /* 0x004fe200078e00ff */
[----:B------:R-:W-:-:S02]  /*2a80*/  LOP3.LUT R18, R18, 0xffff, R5, 0x48, !PT ;  /* 0x0000ffff12127812 */ /* 0x000fc400078e4805 */
[----:B------:R-:W-:Y:S02]  /*2a90*/  LOP3.LUT R12, R19, 0xffff, RZ, 0xc0, !PT ;  /* 0x0000ffff130c7812 */ /* 0x000fe400078ec0ff */
[----:B------:R-:W-:Y:S02]  /*2aa0*/  LOP3.LUT R27, R27, 0x1b, R14, 0x78, !PT ;  /* 0x0000001b1b1b7812 */ /* 0x000fe400078e780e */
[----:B------:R-:W-:Y:S02]  /*2ab0*/  LOP3.LUT R24, R24, 0x1b, R17, 0x78, !PT ;  /* 0x0000001b18187812 */ /* 0x000fe400078e7811 */
[----:B------:R-:W-:Y:S01]  /*2ac0*/  LOP3.LUT R14, R25, 0xff, RZ, 0xc0, !PT ;  /* 0x000000ff190e7812 */ /* 0x000fe200078ec0ff */
[----:B------:R-:W-:Y:S01]  /*2ad0*/  IMAD.SHL.U32 R25, R19, 0x2, RZ ;  /* 0x0000000213197824 */ /* 0x000fe200078e00ff */
[----:B------:R-:W-:Y:S02]  /*2ae0*/  LOP3.LUT R17, R18, 0xff, RZ, 0xc0, !PT ;  /* 0x000000ff12117812 */ /* 0x000fe400078ec0ff */
[----:B------:R-:W-:-:S02]  /*2af0*/  LOP3.LUT R21, R21, 0x1b, R20, 0x78, !PT ;  /* 0x0000001b15157812 */ /* 0x000fc400078e7814 */
[----:B------:R-:W-:Y:S02]  /*2b00*/  SHF.R.U32.HI R12, RZ, 0x7, R12 ;  /* 0x00000007ff0c7819 */ /* 0x000fe4000001160c */
[----:B0-----:R-:W-:Y:S02]  /*2b10*/  LOP3.LUT R18, R23, UR14, RZ, 0x3c, !PT ;  /* 0x0000000e17127c12 */ /* 0x001fe4000f8e3cff */
[----:B------:R-:W-:Y:S02]  /*2b20*/  LOP3.LUT R20, R28, 0xff, RZ, 0xc0, !PT ;  /* 0x000000ff1c147812 */ /* 0x000fe400078ec0ff */
[----:B------:R-:W-:Y:S02]  /*2b30*/  LOP3.LUT R12, R25, 0x1b, R12, 0x78, !PT ;  /* 0x0000001b190c7812 */ /* 0x000fe400078e780c */
[----:B------:R-:W-:Y:S01]  /*2b40*/  LOP3.LUT R18, R18, R16, R19, 0x96, !PT ;  /* 0x0000001012127212 */ /* 0x000fe200078e9613 */
[----:B------:R-:W0:Y:S01]  /*2b50*/  LDC.S8 R14, c[0x3][R14] ;  /* 0x00c000000e0e7b82 */ /* 0x000e220000000200 */
[----:B------:R-:W-:-:S02]  /*2b60*/  LOP3.LUT R15, R15, 0xff, RZ, 0xc0, !PT ;  /* 0x000000ff0f0f7812 */ /* 0x000fc400078ec0ff */
[----:B------:R-:W-:Y:S02]  /*2b70*/  LOP3.LUT R26, R2, 0xff, RZ, 0xc0, !PT ;  /* 0x000000ff021a7812 */ /* 0x000fe400078ec0ff */
[----:B------:R-:W-:-:S03]  /*2b80*/  LOP3.LUT R2, R27, R18, R12, 0x96, !PT ;  /* 0x000000121b027212 */ /* 0x000fc600078e960c */
[----:B------:R-:W1:Y:S01]  /*2b90*/  LDC.S8 R20, c[0x3][R20] ;  /* 0x00c0000014147b82 */ /* 0x000e620000000200 */
[----:B------:R-:W2:Y:S01]  /*2ba0*/  LDCU.U8 UR13, c[0x3][0x14d] ;  /* 0x00c029a0ff0d77ac */ /* 0x000ea20008000000 */
[----:B------:R-:W-:-:S06]  /*2bb0*/  LOP3.LUT R2, R2, 0xff, RZ, 0xc0, !PT ;  /* 0x000000ff02027812 */ /* 0x000fcc00078ec0ff */
[----:B------:R-:W3:Y:S01]  /*2bc0*/  LDC.S8 R17, c[0x3][R17] ;  /* 0x00c0000011117b82 */ /* 0x000ee20000000200 */
[----:B------:R-:W5:Y:S07]  /*2bd0*/  LDCU.U8 UR14, c[0x3][0x14e] ;  /* 0x00c029c0ff0e77ac */ /* 0x000f6e0008000000 */
[----:B------:R-:W3:Y:S08]  /*2be0*/  LDC.S8 R15, c[0x3][R15] ;  /* 0x00c000000f0f7b82 */ /* 0x000ef00000000200 */
[----:B------:R-:W3:Y:S08]  /*2bf0*/  LDC.S8 R18, c[0x3][R26] ;  /* 0x00c000001a127b82 */ /* 0x000ef00000000200 */
[----:B------:R-:W3:Y:S01]  /*2c00*/  LDC.S8 R2, c[0x3][R2] ;  /* 0x00c0000002027b82 */ /* 0x000ee20000000200 */
[C---:B----4-:R-:W-:Y:S01]  /*2c10*/  LOP3.LUT R25, R23.reuse, UR12, R16, 0x96, !PT ;  /* 0x0000000c17197c12 */ /* 0x050fe2000f8e9610 */
[----:B------:R-:W4:Y:S01]  /*2c20*/  LDCU.U8 UR15, c[0x3][0x153] ;  /* 0x00c02a60ff0f77ac */ /* 0x000f220008000000 */
[----:B--2---:R-:W-:-:S02]  /*2c30*/  LOP3.LUT R23, R23, UR13, R19, 0x96, !PT ;  /* 0x0000000d17177c12 */ /* 0x004fc4000f8e9613 */
[C---:B------:R-:W-:Y:S01]  /*2c40*/  LOP3.LUT R12, R22.reuse, R25, R12, 0x96, !PT ;  /* 0x00000019160c7212 */ /* 0x040fe200078e960c */
[----:B------:R-:W2:Y:S01]  /*2c50*/  LDCU.U8 UR12, c[0x3][0x150] ;  /* 0x00c02a00ff0c77ac */ /* 0x000ea20008000000 */
[----:B------:R-:W-:Y:S02]  /*2c60*/  LOP3.LUT R23, R21, R23, R22, 0x96, !PT ;  /* 0x0000001715177212 */ /* 0x000fe400078e9616 */
[----:B-----5:R-:W-:-:S04]  /*2c70*/  LOP3.LUT R22, R22, UR14, RZ, 0x3c, !PT ;  /* 0x0000000e16167c12 */ /* 0x020fc8000f8e3cff */
[----:B------:R-:W-:Y:S02]  /*2c80*/  LOP3.LUT R22, R22, R16, R19, 0x96, !PT ;  /* 0x0000001016167212 */ /* 0x000fe400078e9613 */
[--C-:B------:R-:W-:Y:S02]  /*2c90*/  LOP3.LUT R16, R23, 0xffff, R24.reuse, 0x48, !PT ;  /* 0x0000ffff17107812 */ /* 0x100fe400078e4818 */
[----:B------:R-:W-:Y:S02]  /*2ca0*/  LOP3.LUT R23, R11, 0xff, RZ, 0xc0, !PT ;  /* 0x000000ff0b177812 */ /* 0x000fe400078ec0ff */
[----:B------:R-:W-:-:S04]  /*2cb0*/  LOP3.LUT R22, R27, R22, R24, 0x96, !PT ;  /* 0x000000161b167212 */ /* 0x000fc800078e9618 */
[----:B------:R-:W5:Y:S01]  /*2cc0*/  LDC.S8 R23, c[0x3][R23] ;  /* 0x00c0000017177b82 */ /* 0x000f620000000200 */
[----:B------:R-:W-:Y:S01]  /*2cd0*/  LOP3.LUT R19, R22, 0xff, RZ, 0xc0, !PT ;  /* 0x000000ff16137812 */ /* 0x000fe200078ec0ff */
[----:B------:R-:W2:Y:S01]  /*2ce0*/  LDCU.U8 UR14, c[0x3][0x152] ;  /* 0x00c02a40ff0e77ac */ /* 0x000ea20008000000 */
[----:B------:R-:W-:Y:S02]  /*2cf0*/  LOP3.LUT R24, R5, R9, R0, 0x96, !PT ;  /* 0x0000000905187212 */ /* 0x000fe400078e9600 */
[----:B------:R-:W-:-:S03]  /*2d00*/  LOP3.LUT R6, R8, R6, R3, 0x96, !PT ;  /* 0x0000000608067212 */ /* 0x000fc600078e9603 */
[----:B------:R-:W5:Y:S01]  /*2d10*/  LDC.S8 R19, c[0x3][R19] ;  /* 0x00c0000013137b82 */ /* 0x000f620000000200 */
[----:B------:R-:W-:Y:S02]  /*2d20*/  LOP3.LUT R24, R24, 0xffff, R3, 0x48, !PT ;  /* 0x0000ffff18187812 */ /* 0x000fe400078e4803 */
[----:B0-----:R-:W-:Y:S02]  /*2d30*/  LOP3.LUT R8, R14, 0xffff, RZ, 0xc0, !PT ;  /* 0x0000ffff0e087812 */ /* 0x001fe400078ec0ff */
[C---:B-1----:R-:W-:Y:S01]  /*2d40*/  LOP3.LUT R3, R20.reuse, 0xffff, RZ, 0xc0, !PT ;  /* 0x0000ffff14037812 */ /* 0x042fe200078ec0ff */
[----:B------:R-:W0:Y:S01]  /*2d50*/  LDCU.U8 UR13, c[0x3][0x151] ;  /* 0x00c02a20ff0d77ac */ /* 0x000e220008000000 */
[C---:B---3--:R-:W-:Y:S01]  /*2d60*/  LOP3.LUT R0, R17.reuse, 0xffff, RZ, 0xc0, !PT ;  /* 0x0000ffff11007812 */ /* 0x048fe200078ec0ff */
[----:B------:R-:W-:Y:S01]  /*2d70*/  IMAD.SHL.U32 R5, R20, 0x2, RZ ;  /* 0x0000000214057824 */ /* 0x000fe200078e00ff */
[----:B------:R-:W-:Y:S01]  /*2d80*/  SHF.R.U32.HI R9, RZ, 0x7, R8 ;  /* 0x00000007ff097819 */ /* 0x000fe20000011608 */
[----:B------:R-:W-:Y:S01]  /*2d90*/  IMAD.SHL.U32 R11, R17, 0x2, RZ ;  /* 0x00000002110b7824 */ /* 0x000fe200078e00ff */
[----:B------:R-:W-:-:S02]  /*2da0*/  SHF.R.U32.HI R8, RZ, 0x7, R3 ;  /* 0x00000007ff087819 */ /* 0x000fc40000011603 */
[C---:B------:R-:W-:Y:S02]  /*2db0*/  LOP3.LUT R3, R15.reuse, 0xffff, RZ, 0xc0, !PT ;  /* 0x0000ffff0f037812 */ /* 0x040fe400078ec0ff */
[----:B------:R-:W-:Y:S02]  /*2dc0*/  SHF.R.U32.HI R0, RZ, 0x7, R0 ;  /* 0x00000007ff007819 */ /* 0x000fe40000011600 */
[----:B------:R-:W-:Y:S01]  /*2dd0*/  LOP3.LUT R12, R12, 0xffff, R21, 0x48, !PT ;  /* 0x0000ffff0c0c7812 */ /* 0x000fe200078e4815 */
[----:B------:R-:W-:Y:S01]  /*2de0*/  IMAD.SHL.U32 R21, R15, 0x2, RZ ;  /* 0x000000020f157824 */ /* 0x000fe200078e00ff */
[----:B------:R-:W-:Y:S01]  /*2df0*/  LOP3.LUT R5, R5, 0x1b, R8, 0x78, !PT ;  /* 0x0000001b05057812 */ /* 0x000fe200078e7808 */
[----:B------:R-:W-:Y:S01]  /*2e00*/  IMAD.SHL.U32 R22, R14, 0x2, RZ ;  /* 0x000000020e167824 */ /* 0x000fe200078e00ff */
[----:B------:R-:W-:Y:S02]  /*2e10*/  SHF.R.U32.HI R8, RZ, 0x7, R3 ;  /* 0x00000007ff087819 */ /* 0x000fe40000011603 */
[----:B------:R-:W-:-:S02]  /*2e20*/  LOP3.LUT R11, R11, 0x1b, R0, 0x78, !PT ;  /* 0x0000001b0b0b7812 */ /* 0x000fc400078e7800 */
[----:B------:R-:W-:Y:S02]  /*2e30*/  LOP3.LUT R27, R6, 0xff, RZ, 0xc0, !PT ;  /* 0x000000ff061b7812 */ /* 0x000fe400078ec0ff */
[----:B------:R-:W-:Y:S02]  /*2e40*/  LOP3.LUT R0, R18, 0xffff, RZ, 0xc0, !PT ;  /* 0x0000ffff12007812 */ /* 0x000fe400078ec0ff */
[----:B------:R-:W-:Y:S02]  /*2e50*/  LOP3.LUT R6, R2, 0xffff, RZ, 0xc0, !PT ;  /* 0x0000ffff02067812 */ /* 0x000fe400078ec0ff */
[----:B----4-:R-:W-:Y:S02]  /*2e60*/  LOP3.LUT R25, R18, UR15, RZ, 0x3c, !PT ;  /* 0x0000000f12197c12 */ /* 0x010fe4000f8e3cff */
[C---:B--2---:R-:W-:Y:S02]  /*2e70*/  LOP3.LUT R26, R2.reuse, UR14, RZ, 0x3c, !PT ;  /* 0x0000000e021a7c12 */ /* 0x044fe4000f8e3cff */
[----:B------:R-:W-:Y:S01]  /*2e80*/  LOP3.LUT R21, R21, 0x1b, R8, 0x78, !PT ;  /* 0x0000001b15157812 */ /* 0x000fe200078e7808 */
[----:B------:R-:W-:Y:S01]  /*2e90*/  IMAD.SHL.U32 R8, R2, 0x2, RZ ;  /* 0x0000000202087824 */ /* 0x000fe200078e00ff */
[----:B------:R-:W-:Y:S01]  /*2ea0*/  LOP3.LUT R22, R22, 0x1b, R9, 0x78, !PT ;  /* 0x0000001b16167812 */ /* 0x000fe200078e7809 */
[----:B------:R-:W-:Y:S01]  /*2eb0*/  IMAD.SHL.U32 R3, R18, 0x2, RZ ;  /* 0x0000000212037824 */ /* 0x000fe200078e00ff */
[----:B------:R-:W-:-:S02]  /*2ec0*/  SHF.R.U32.HI R0, RZ, 0x7, R0 ;  /* 0x00000007ff007819 */ /* 0x000fc40000011600 */
[----:B------:R-:W-:Y:S02]  /*2ed0*/  SHF.R.U32.HI R9, RZ, 0x7, R6 ;  /* 0x00000007ff097819 */ /* 0x000fe40000011606 */
[-CC-:B------:R-:W-:Y:S02]  /*2ee0*/  LOP3.LUT R25, R25, R20.reuse, R17.reuse, 0x96, !PT ;  /* 0x0000001419197212 */ /* 0x180fe400078e9611 */
[----:B------:R-:W-:Y:S02]  /*2ef0*/  LOP3.LUT R6, R26, R20, R17, 0x96, !PT ;  /* 0x000000141a067212 */ /* 0x000fe400078e9611 */
[----:B------:R-:W-:Y:S02]  /*2f00*/  LOP3.LUT R20, R18, UR12, R20, 0x96, !PT ;  /* 0x0000000c12147c12 */ /* 0x000fe4000f8e9614 */
[----:B------:R-:W-:Y:S02]  /*2f10*/  LOP3.LUT R8, R8, 0x1b, R9, 0x78, !PT ;  /* 0x0000001b08087812 */ /* 0x000fe400078e7809 */
[----:B------:R-:W-:-:S02]  /*2f20*/  LOP3.LUT R3, R3, 0x1b, R0, 0x78, !PT ;  /* 0x0000001b03037812 */ /* 0x000fc400078e7800 */
[----:B0-----:R-:W-:Y:S01]  /*2f30*/  LOP3.LUT R9, R18, UR13, R17, 0x96, !PT ;  /* 0x0000000d12097c12 */ /* 0x001fe2000f8e9611 */
[----:B------:R0:W1:Y:S01]  /*2f40*/  LDC.S8 R0, c[0x3][R27] ;  /* 0x00c000001b007b82 */ /* 0x0000620000000200 */
[----:B------:R-:W-:Y:S02]  /*2f50*/  LOP3.LUT R18, R2, R20, R11, 0x96, !PT ;  /* 0x0000001402127212 */ /* 0x000fe400078e960b */
[----:B------:R-:W-:Y:S02]  /*2f60*/  LOP3.LUT R20, R13, 0xff, RZ, 0xc0, !PT ;  /* 0x000000ff0d147812 */ /* 0x000fe400078ec0ff */
[----:B------:R-:W-:Y:S01]  /*2f70*/  LOP3.LUT R13, R4, 0xff, RZ, 0xc0, !PT ;  /* 0x000000ff040d7812 */ /* 0x000fe200078ec0ff */
[----:B------:R-:W2:Y:S01]  /*2f80*/  LDCU.U8 UR17, c[0x3][0x155] ;  /* 0x00c02aa0ff1177ac */ /* 0x000ea20008000000 */
[----:B------:R-:W-:Y:S02]  /*2f90*/  LOP3.LUT R17, R16, 0xff, RZ, 0xc0, !PT ;  /* 0x000000ff10117812 */ /* 0x000fe400078ec0ff */
[----:B------:R-:W3:Y:S01]  /*2fa0*/  LDC.S8 R20, c[0x3][R20] ;  /* 0x00c0000014147b82 */ /* 0x000ee20000000200 */
[----:B------:R-:W4:Y:S07]  /*2fb0*/  LDCU.U8 UR12, c[0x3][0x156] ;  /* 0x00c02ac0ff0c77ac */ /* 0x000f2e0008000000 */
[----:B------:R-:W3:Y:S01]  /*2fc0*/  LDC.S8 R13, c[0x3][R13] ;  /* 0x00c000000d0d7b82 */ /* 0x000ee20000000200 */
[----:B------:R-:W4:Y:S01]  /*2fd0*/  LDCU.U8 UR13, c[0x3][0x157] ;  /* 0x00c02ae0ff0d77ac */ /* 0x000f220008000000 */
[----:B-----5:R-:W-:-:S06]  /*2fe0*/  LOP3.LUT R16, R23, 0xffff, RZ, 0xc0, !PT ;  /* 0x0000ffff17107812 */ /* 0x020fcc00078ec0ff */
[----:B------:R-:W5:Y:S01]  /*2ff0*/  LDC.S8 R17, c[0x3][R17] ;  /* 0x00c0000011117b82 */ /* 0x000f620000000200 */
[----:B0-----:R-:W-:Y:S01]  /*3000*/  IMAD.SHL.U32 R27, R23, 0x2, RZ ;  /* 0x00000002171b7824 */ /* 0x001fe200078e00ff */
[----:B------:R-:W-:Y:S02]  /*3010*/  SHF.R.U32.HI R16, RZ, 0x7, R16 ;  /* 0x00000007ff107819 */ /* 0x000fe40000011610 */
[----:B------:R-:W-:Y:S02]  /*3020*/  LOP3.LUT R4, R19, 0xffff, RZ, 0xc0, !PT ;  /* 0x0000ffff13047812 */ /* 0x000fe400078ec0ff */
[----:B------:R-:W-:Y:S02]  /*3030*/  LOP3.LUT R27, R27, 0x1b, R16, 0x78, !PT ;  /* 0x0000001b1b1b7812 */ /* 0x000fe400078e7810 */
[C---:B------:R-:W-:Y:S02]  /*3040*/  LOP3.LUT R28, R19.reuse, UR16, R15, 0x96, !PT ;  /* 0x00000010131c7c12 */ /* 0x040fe4000f8e960f */
[----:B------:R-:W-:Y:S01]  /*3050*/  LOP3.LUT R29, R10, 0xff, RZ, 0xc0, !PT ;  /* 0x000000ff0a1d7812 */ /* 0x000fe200078ec0ff */
[----:B------:R-:W0:Y:S01]  /*3060*/  LDCU.U8 UR14, c[0x3][0x15a] ;  /* 0x00c02b40ff0e77ac */ /* 0x000e220008000000 */
[----:B--2---:R-:W-:-:S02]  /*3070*/  LOP3.LUT R26, R19, UR17, R14, 0x96, !PT ;  /* 0x00000011131a7c12 */ /* 0x004fc4000f8e960e */
[----:B------:R-:W-:Y:S01]  /*3080*/  LOP3.LUT R11, R8, R25, R11, 0x96, !PT ;  /* 0x00000019080b7212 */ /* 0x000fe200078e960b */
[----:B------:R-:W-:Y:S01]  /*3090*/  IMAD.SHL.U32 R25, R19, 0x2, RZ ;  /* 0x0000000213197824 */ /* 0x000fe200078e00ff */
[----:B------:R-:W-:Y:S01]  /*30a0*/  LOP3.LUT R16, R24, 0xff, RZ, 0xc0, !PT ;  /* 0x000000ff18107812 */ /* 0x000fe200078ec0ff */
[----:B------:R-:W2:Y:S01]  /*30b0*/  LDCU.U8 UR15, c[0x3][0x15b] ;  /* 0x00c02b60ff0f77ac */ /* 0x000ea20008000000 */
[----:B------:R-:W-:Y:S02]  /*30c0*/  SHF.R.U32.HI R4, RZ, 0x7, R4 ;  /* 0x00000007ff047819 */ /* 0x000fe40000011604 */
[----:B------:R-:W-:Y:S01]  /*30d0*/  LOP3.LUT R28, R23, R28, R22, 0x96, !PT ;  /* 0x0000001c171c7212 */ /* 0x000fe200078e9616 */
[----:B------:R-:W2:Y:S01]  /*30e0*/  LDCU.U8 UR16, c[0x3][0x164] ;  /* 0x00c02c80ff1077ac */ /* 0x000ea20008000000 */
[----:B------:R-:W-:Y:S02]  /*30f0*/  LOP3.LUT R26, R21, R26, R23, 0x96, !PT ;  /* 0x0000001a151a7212 */ /* 0x000fe400078e9617 */
[----:B----4-:R-:W-:Y:S01]  /*3100*/  LOP3.LUT R23, R23, UR12, RZ, 0x3c, !PT ;  /* 0x0000000c17177c12 */ /* 0x010fe2000f8e3cff */
[----:B------:R-:W4:Y:S01]  /*3110*/  LDC.S8 R16, c[0x3][R16] ;  /* 0x00c0000010107b82 */ /* 0x000f220000000200 */
[----:B------:R-:W-:Y:S01]  /*3120*/  LOP3.LUT R25, R25, 0x1b, R4, 0x78, !PT ;  /* 0x0000001b19197812 */ /* 0x000fe200078e7804 */
[----:B------:R-:W0:Y:S01]  /*3130*/  LDCU.U8 UR12, c[0x3][0x158] ;  /* 0x00c02b00ff0c77ac */ /* 0x000e220008000000 */
[----:B------:R-:W-:-:S02]  /*3140*/  LOP3.LUT R4, R19, UR13, RZ, 0x3c, !PT ;  /* 0x0000000d13047c12 */ /* 0x000fc4000f8e3cff */
[--C-:B------:R-:W-:Y:S02]  /*3150*/  LOP3.LUT R19, R23, R15, R14.reuse, 0x96, !PT ;  /* 0x0000000f17137212 */ /* 0x100fe400078e960e */
[----:B------:R-:W-:Y:S02]  /*3160*/  LOP3.LUT R23, R7, 0xff, RZ, 0xc0, !PT ;  /* 0x000000ff07177812 */ /* 0x000fe400078ec0ff */
[----:B------:R-:W-:Y:S02]  /*3170*/  LOP3.LUT R28, R28, 0xffff, R21, 0x48, !PT ;  /* 0x0000ffff1c1c7812 */ /* 0x000fe400078e4815 */
[----:B------:R-:W-:Y:S02]  /*3180*/  LOP3.LUT R21, R12, 0xff, RZ, 0xc0, !PT ;  /* 0x000000ff0c157812 */ /* 0x000fe400078ec0ff */
[----:B------:R-:W4:Y:S01]  /*3190*/  LDC.S8 R23, c[0x3][R23] ;  /* 0x00c0000017177b82 */ /* 0x000f220000000200 */
[----:B------:R-:W-:Y:S02]  /*31a0*/  LOP3.LUT R7, R27, R19, R25, 0x96, !PT ;  /* 0x000000131b077212 */ /* 0x000fe400078e9619 */
[----:B------:R-:W-:-:S05]  /*31b0*/  LOP3.LUT R4, R4, R15, R14, 0x96, !PT ;  /* 0x0000000f04047212 */ /* 0x000fca00078e960e */
[----:B------:R-:W4:Y:S01]  /*31c0*/  LDC.S8 R19, c[0x3][R29] ;  /* 0x00c000001d137b82 */ /* 0x000f220000000200 */
[C---:B-1----:R-:W-:Y:S01]  /*31d0*/  LOP3.LUT R14, R0.reuse, 0xffff, RZ, 0xc0, !PT ;  /* 0x0000ffff000e7812 */ /* 0x042fe200078ec0ff */
[----:B------:R-:W1:Y:S06]  /*31e0*/  LDCU.U8 UR13, c[0x3][0x159] ;  /* 0x00c02b20ff0d77ac */ /* 0x000e6c0008000000 */
[----:B------:R-:W4:Y:S01]  /*31f0*/  LDC.S8 R21, c[0x3][R21] ;  /* 0x00c0000015157b82 */ /* 0x000f220000000200 */
[----:B------:R-:W-:Y:S01]  /*3200*/  SHF.R.U32.HI R15, RZ, 0x7, R14 ;  /* 0x00000007ff0f7819 */ /* 0x000fe2000001160e */
[----:B------:R-:W-:Y:S01]  /*3210*/  IMAD.SHL.U32 R14, R0, 0x2, RZ ;  /* 0x00000002000e7824 */ /* 0x000fe200078e00ff */
[C---:B---3--:R-:W-:Y:S01]  /*3220*/  LOP3.LUT R12, R20.reuse, 0xffff, RZ, 0xc0, !PT ;  /* 0x0000ffff140c7812 */ /* 0x048fe200078ec0ff */
[----:B------:R-:W-:Y:S01]  /*3230*/  IMAD.SHL.U32 R10, R20, 0x2, RZ ;  /* 0x00000002140a7824 */ /* 0x000fe200078e00ff */
[----:B------:R-:W-:-:S02]  /*3240*/  LOP3.LUT R4, R27, R4, R22, 0x96, !PT ;  /* 0x000000041b047212 */ /* 0x000fc400078e9616 */
[----:B------:R-:W-:Y:S02]  /*3250*/  LOP3.LUT R14, R14, 0x1b, R15, 0x78, !PT ;  /* 0x0000001b0e0e7812 */ /* 0x000fe400078e780f */
[----:B------:R-:W-:Y:S02]  /*3260*/  LOP3.LUT R22, R13, 0xffff, RZ, 0xc0, !PT ;  /* 0x0000ffff0d167812 */ /* 0x000fe400078ec0ff */
[----:B------:R-:W-:Y:S02]  /*3270*/  SHF.R.U32.HI R15, RZ, 0x7, R12 ;  /* 0x00000007ff0f7819 */ /* 0x000fe4000001160c */
[C---:B-----5:R-:W-:Y:S02]  /*3280*/  LOP3.LUT R12, R17.reuse, 0xffff, RZ, 0xc0, !PT ;  /* 0x0000ffff110c7812 */ /* 0x060fe400078ec0ff */
[----:B------:R-:W-:Y:S01]  /*3290*/  SHF.R.U32.HI R24, RZ, 0x7, R22 ;  /* 0x00000007ff187819 */ /* 0x000fe20000011616 */
[----:B------:R-:W-:Y:S01]  /*32a0*/  IMAD.SHL.U32 R22, R17, 0x2, RZ ;  /* 0x0000000211167824 */ /* 0x000fe200078e00ff */
[----:B------:R-:W-:-:S02]  /*32b0*/  LOP3.LUT R10, R10, 0x1b, R15, 0x78, !PT ;  /* 0x0000001b0a0a7812 */ /* 0x000fc400078e780f */
[----:B------:R-:W-:Y:S02]  /*32c0*/  SHF.R.U32.HI R15, RZ, 0x7, R12 ;  /* 0x00000007ff0f7819 */ /* 0x000fe4000001160c */
[----:B------:R-:W-:Y:S02]  /*32d0*/  LOP3.LUT R26, R26, 0xffff, R25, 0x48, !PT ;  /* 0x0000ffff1a1a7812 */ /* 0x000fe400078e4819 */
[----:B------:R-:W-:Y:S02]  /*32e0*/  LOP3.LUT R22, R22, 0x1b, R15, 0x78, !PT ;  /* 0x0000001b16167812 */ /* 0x000fe400078e780f */
[C---:B0-----:R-:W-:Y:S01]  /*32f0*/  LOP3.LUT R25, R0.reuse, UR12, R17, 0x96, !PT ;  /* 0x0000000c00197c12 */ /* 0x041fe2000f8e9611 */
[C---:B------:R-:W-:Y:S01]  /*3300*/  IMAD.SHL.U32 R27, R13.reuse, 0x2, RZ ;  /* 0x000000020d1b7824 */ /* 0x040fe200078e00ff */
[----:B-1----:R-:W-:Y:S01]  /*3310*/  LOP3.LUT R15, R0, UR13, R20, 0x96, !PT ;  /* 0x0000000d000f7c12 */ /* 0x002fe2000f8e9614 */
[----:B------:R-:W0:Y:S01]  /*3320*/  LDCU.U8 UR12, c[0x3][0x15c] ;  /* 0x00c02b80ff0c77ac */ /* 0x000e220008000000 */
[----:B------:R-:W-:-:S02]  /*3330*/  LOP3.LUT R25, R13, R25, R10, 0x96, !PT ;  /* 0x000000190d197212 */ /* 0x000fc400078e960a */
[----:B------:R-:W-:Y:S02]  /*3340*/  LOP3.LUT R15, R22, R15, R13, 0x96, !PT ;  /* 0x0000000f160f7212 */ /* 0x000fe400078e960d */
[----:B------:R-:W-:Y:S02]  /*3350*/  LOP3.LUT R13, R13, UR14, RZ, 0x3c, !PT ;  /* 0x0000000e0d0d7c12 */ /* 0x000fe4000f8e3cff */
[----:B--2---:R-:W-:Y:S02]  /*3360*/  LOP3.LUT R12, R0, UR15, RZ, 0x3c, !PT ;  /* 0x0000000f000c7c12 */ /* 0x004fe4000f8e3cff */
[-CC-:B------:R-:W-:Y:S02]  /*3370*/  LOP3.LUT R0, R13, R17.reuse, R20.reuse, 0x96, !PT ;  /* 0x000000110d007212 */ /* 0x180fe400078e9614 */
[----:B------:R-:W-:Y:S01]  /*3380*/  LOP3.LUT R17, R12, R17, R20, 0x96, !PT ;  /* 0x000000110c117212 */ /* 0x000fe200078e9614 */
[----:B------:R-:W1:Y:S01]  /*3390*/  LDCU.U8 UR14, c[0x3][0x15f] ;  /* 0x00c02be0ff0e77ac */ /* 0x000e620008000000 */
[----:B----4-:R-:W-:-:S02]  /*33a0*/  LOP3.LUT R12, R16, 0xffff, RZ, 0xc0, !PT ;  /* 0x0000ffff100c7812 */ /* 0x010fc400078ec0ff */
[----:B------:R-:W-:Y:S02]  /*33b0*/  LOP3.LUT R27, R27, 0x1b, R24, 0x78, !PT ;  /* 0x0000001b1b1b7812 */ /* 0x000fe400078e7818 */
[----:B------:R-:W-:Y:S01]  /*33c0*/  SHF.R.U32.HI R13, RZ, 0x7, R12 ;  /* 0x00000007ff0d7819 */ /* 0x000fe2000001160c */
[----:B------:R-:W-:Y:S01]  /*33d0*/  IMAD.SHL.U32 R12, R16, 0x2, RZ ;  /* 0x00000002100c7824 */ /* 0x000fe200078e00ff */
[C---:B------:R-:W-:Y:S02]  /*33e0*/  LOP3.LUT R10, R27.reuse, R17, R10, 0x96, !PT ;  /* 0x000000111b0a7212 */ /* 0x040fe400078e960a */
[----:B------:R-:W-:Y:S02]  /*33f0*/  LOP3.LUT R0, R27, R0, R14, 0x96, !PT ;  /* 0x000000001b007212 */ /* 0x000fe400078e960e */
[----:B------:R-:W-:Y:S02]  /*3400*/  LOP3.LUT R17, R23, 0xffff, RZ, 0xc0, !PT ;  /* 0x0000ffff17117812 */ /* 0x000fe400078ec0ff */
[----:B------:R-:W-:-:S02]  /*3410*/  LOP3.LUT R12, R12, 0x1b, R13, 0x78, !PT ;  /* 0x0000001b0c0c7812 */ /* 0x000fc400078e780d */
[----:B------:R-:W-:Y:S02]  /*3420*/  LOP3.LUT R14, R15, 0xffff, R14, 0x48, !PT ;  /* 0x0000ffff0f0e7812 */ /* 0x000fe400078e480e */
[----:B------:R-:W-:Y:S01]  /*3430*/  LOP3.LUT R13, R25, 0xffff, R22, 0x48, !PT ;  /* 0x0000ffff190d7812 */ /* 0x000fe200078e4816 */
[----:B------:R-:W-:Y:S01]  /*3440*/  IMAD.SHL.U32 R22, R23, 0x2, RZ ;  /* 0x0000000217167824 */ /* 0x000fe200078e00ff */
[C---:B------:R-:W-:Y:S01]  /*3450*/  LOP3.LUT R15, R19.reuse, 0xffff, RZ, 0xc0, !PT ;  /* 0x0000ffff130f7812 */ /* 0x040fe200078ec0ff */
[----:B------:R-:W-:Y:S01]  /*3460*/  IMAD.SHL.U32 R25, R19, 0x2, RZ ;  /* 0x0000000213197824 */ /* 0x000fe200078e00ff */
[----:B------:R-:W-:Y:S02]  /*3470*/  SHF.R.U32.HI R17, RZ, 0x7, R17 ;  /* 0x00000007ff117819 */ /* 0x000fe40000011611 */
[----:B------:R-:W-:Y:S02]  /*3480*/  LOP3.LUT R18, R18, 0xffff, R5, 0x48, !PT ;  /* 0x0000ffff12127812 */ /* 0x000fe400078e4805 */
[----:B------:R-:W-:-:S02]  /*3490*/  SHF.R.U32.HI R20, RZ, 0x7, R15 ;  /* 0x00000007ff147819 */ /* 0x000fc4000001160f */
[C---:B------:R-:W-:Y:S01]  /*34a0*/  LOP3.LUT R24, R21.reuse, 0xffff, RZ, 0xc0, !PT ;  /* 0x0000ffff15187812 */ /* 0x040fe200078ec0ff */
[----:B------:R-:W-:Y:S01]  /*34b0*/  IMAD.SHL.U32 R27, R21, 0x2, RZ ;  /* 0x00000002151b7824 */ /* 0x000fe200078e00ff */
[----:B------:R-:W-:Y:S02]  /*34c0*/  LOP3.LUT R22, R22, 0x1b, R17, 0x78, !PT ;  /* 0x0000001b16167812 */ /* 0x000fe400078e7811 */
[----:B------:R-:W-:Y:S02]  /*34d0*/  LOP3.LUT R17, R18, 0xff, RZ, 0xc0, !PT ;  /* 0x000000ff12117812 */ /* 0x000fe400078ec0ff */
[----:B------:R-:W-:Y:S02]  /*34e0*/  LOP3.LUT R25, R25, 0x1b, R20, 0x78, !PT ;  /* 0x0000001b19197812 */ /* 0x000fe400078e7814 */
[----:B------:R-:W-:Y:S02]  /*34f0*/  SHF.R.U32.HI R24, RZ, 0x7, R24 ;  /* 0x00000007ff187819 */ /* 0x000fe40000011618 */
[----:B------:R-:W-:-:S02]  /*3500*/  LOP3.LUT R15, R28, 0xff, RZ, 0xc0, !PT ;  /* 0x000000ff1c0f7812 */ /* 0x000fc400078ec0ff */
[----:B-1----:R-:W-:Y:S02]  /*3510*/  LOP3.LUT R18, R23, UR14, RZ, 0x3c, !PT ;  /* 0x0000000e17127c12 */ /* 0x002fe4000f8e3cff */
[----:B------:R-:W-:Y:S01]  /*3520*/  LOP3.LUT R20, R26, 0xff, RZ, 0xc0, !PT ;  /* 0x000000ff1a147812 */ /* 0x000fe200078ec0ff */
[----:B------:R-:W1:Y:S01]  /*3530*/  LDCU.U8 UR13, c[0x3][0x15d] ;  /* 0x00c02ba0ff0d77ac */ /* 0x000e620008000000 */
[----:B------:R-:W-:Y:S02]  /*3540*/  LOP3.LUT R24, R27, 0x1b, R24, 0x78, !PT ;  /* 0x0000001b1b187812 */ /* 0x000fe400078e7818 */
[----:B------:R-:W-:Y:S01]  /*3550*/  LOP3.LUT R18, R18, R16, R21, 0x96, !PT ;  /* 0x0000001012127212 */ /* 0x000fe200078e9615 */
[----:B------:R-:W2:Y:S01]  /*3560*/  LDC.S8 R15, c[0x3][R15] ;  /* 0x00c000000f0f7b82 */ /* 0x000ea20000000200 */
[----:B------:R-:W-:Y:S02]  /*3570*/  LOP3.LUT R14, R14, 0xff, RZ, 0xc0, !PT ;  /* 0x000000ff0e0e7812 */ /* 0x000fe400078ec0ff */
[----:B------:R-:W-:-:S02]  /*3580*/  LOP3.LUT R26, R0, 0xff, RZ, 0xc0, !PT ;  /* 0x000000ff001a7812 */ /* 0x000fc400078ec0ff */
[----:B------:R-:W-:-:S03]  /*3590*/  LOP3.LUT R0, R25, R18, R24, 0x96, !PT ;  /* 0x0000001219007212 */ /* 0x000fc600078e9618 */
[----:B------:R-:W3:Y:S01]  /*35a0*/  LDC.S8 R20, c[0x3][R20] ;  /* 0x00c0000014147b82 */ /* 0x000ee20000000200 */
[----:B------:R-:W4:Y:S01]  /*35b0*/  LDCU.U8 UR14, c[0x3][0x15e] ;  /* 0x00c02bc0ff0e77ac */ /* 0x000f220008000000 */
[----:B------:R-:W-:-:S06]  /*35c0*/  LOP3.LUT R0, R0, 0xff, RZ, 0xc0, !PT ;  /* 0x000000ff00007812 */ /* 0x000fcc00078ec0ff */
[----:B------:R-:W5:Y:S08]  /*35d0*/  LDC.S8 R17, c[0x3][R17] ;  /* 0x00c0000011117b82 */ /* 0x000f700000000200 */
[----:B------:R-:W5:Y:S01]  /*35e0*/  LDC.S8 R14, c[0x3][R14] ;  /* 0x00c000000e0e7b82 */ /* 0x000f620000000200 */
[C---:B0-----:R-:W-:Y:S01]  /*35f0*/  LOP3.LUT R27, R23.reuse, UR12, R16, 0x96, !PT ;  /* 0x0000000c171b7c12 */ /* 0x041fe2000f8e9610 */
[----:B------:R-:W0:Y:S01]  /*3600*/  LDCU.U8 UR15, c[0x3][0x163] ;  /* 0x00c02c60ff0f77ac */ /* 0x000e220008000000 */
[----:B-1----:R-:W-:-:S05]  /*3610*/  LOP3.LUT R23, R23, UR13, R21, 0x96, !PT ;  /* 0x0000000d17177c12 */ /* 0x002fca000f8e9615 */
[----:B------:R-:W1:Y:S08]  /*3620*/  LDC.S8 R18, c[0x3][R26] ;  /* 0x00c000001a127b82 */ /* 0x000e700000000200 */
[----:B------:R-:W0:Y:S01]  /*3630*/  LDC.S8 R0, c[0x3][R0] ;  /* 0x00c0000000007b82 */ /* 0x000e220000000200 */
[----:B------:R-:W-:Y:S01]  /*3640*/  LOP3.LUT R27, R19, R27, R24, 0x96, !PT ;  /* 0x0000001b131b7212 */ /* 0x000fe200078e9618 */
[----:B------:R-:W0:Y:S01]  /*3650*/  LDCU.U8 UR12, c[0x3][0x160] ;  /* 0x00c02c00ff0c77ac */ /* 0x000e220008000000 */
[----:B------:R-:W-:-:S02]  /*3660*/  LOP3.LUT R23, R12, R23, R19, 0x96, !PT ;  /* 0x000000170c177212 */ /* 0x000fc400078e9613 */
[----:B----4-:R-:W-:-:S04]  /*3670*/  LOP3.LUT R19, R19, UR14, RZ, 0x3c, !PT ;  /* 0x0000000e13137c12 */ /* 0x010fc8000f8e3cff */
[----:B------:R-:W-:-:S04]  /*3680*/  LOP3.LUT R19, R19, R16, R21, 0x96, !PT ;  /* 0x0000001013137212 */ /* 0x000fc800078e9615 */
[--C-:B------:R-:W-:Y:S02]  /*3690*/  LOP3.LUT R19, R25, R19, R22.reuse, 0x96, !PT ;  /* 0x0000001319137212 */ /* 0x100fe400078e9616 */
[----:B------:R-:W-:Y:S02]  /*36a0*/  LOP3.LUT R16, R23, 0xffff, R22, 0x48, !PT ;  /* 0x0000ffff17107812 */ /* 0x000fe400078e4816 */
[----:B------:R-:W-:Y:S02]  /*36b0*/  LOP3.LUT R19, R19, 0xff, RZ, 0xc0, !PT ;  /* 0x000000ff13137812 */ /* 0x000fe400078ec0ff */
[----:B------:R-:W-:Y:S01]  /*36c0*/  LOP3.LUT R23, R11, 0xff, RZ, 0xc0, !PT ;  /* 0x000000ff0b177812 */ /* 0x000fe200078ec0ff */
[----:B------:R-:W4:Y:S03]  /*36d0*/  LDCU.U8 UR14, c[0x3][0x162] ;  /* 0x00c02c40ff0e77ac */ /* 0x000f260008000000 */
[----:B------:R-:W4:Y:S01]  /*36e0*/  LDC.S8 R19, c[0x3][R19] ;  /* 0x00c0000013137b82 */ /* 0x000f220000000200 */
[----:B------:R-:W-:-:S07]  /*36f0*/  LOP3.LUT R24, R5, R9, R2, 0x96, !PT ;  /* 0x0000000905187212 */ /* 0x000fce00078e9602 */
[----:B------:R-:W4:Y:S01]  /*3700*/  LDC.S8 R23, c[0x3][R23] ;  /* 0x00c0000017177b82 */ /* 0x000f220000000200 */
[--C-:B------:R-:W-:Y:S02]  /*3710*/  LOP3.LUT R6, R8, R6, R3.reuse, 0x96, !PT ;  /* 0x0000000608067212 */ /* 0x100fe400078e9603 */
[----:B------:R-:W-:Y:S02]  /*3720*/  LOP3.LUT R24, R24, 0xffff, R3, 0x48, !PT ;  /* 0x0000ffff18187812 */ /* 0x000fe400078e4803 */
[----:B--2---:R-:W-:Y:S02]  /*3730*/  LOP3.LUT R8, R15, 0xffff, RZ, 0xc0, !PT ;  /* 0x0000ffff0f087812 */ /* 0x004fe400078ec0ff */
[C---:B---3--:R-:W-:Y:S01]  /*3740*/  LOP3.LUT R3, R20.reuse, 0xffff, RZ, 0xc0, !PT ;  /* 0x0000ffff14037812 */ /* 0x048fe200078ec0ff */
[----:B------:R-:W2:Y:S01]  /*3750*/  LDCU.U8 UR13, c[0x3][0x161] ;  /* 0x00c02c20ff0d77ac */ /* 0x000ea20008000000 */
[C---:B-----5:R-:W-:Y:S01]  /*3760*/  LOP3.LUT R2, R17.reuse, 0xffff, RZ, 0xc0, !PT ;  /* 0x0000ffff11027812 */ /* 0x060fe200078ec0ff */
[----:B------:R-:W-:Y:S01]  /*3770*/  IMAD.SHL.U32 R5, R20, 0x2, RZ ;  /* 0x0000000214057824 */ /* 0x000fe200078e00ff */
[----:B------:R-:W-:Y:S01]  /*3780*/  SHF.R.U32.HI R9, RZ, 0x7, R8 ;  /* 0x00000007ff097819 */ /* 0x000fe20000011608 */
[----:B------:R-:W-:Y:S01]  /*3790*/  IMAD.SHL.U32 R11, R17, 0x2, RZ ;  /* 0x00000002110b7824 */ /* 0x000fe200078e00ff */
[----:B------:R-:W-:-:S02]  /*37a0*/  SHF.R.U32.HI R8, RZ, 0x7, R3 ;  /* 0x00000007ff087819 */ /* 0x000fc40000011603 */
[C---:B------:R-:W-:Y:S02]  /*37b0*/  LOP3.LUT R3, R14.reuse, 0xffff, RZ, 0xc0, !PT ;  /* 0x0000ffff0e037812 */ /* 0x040fe400078ec0ff */
[----:B------:R-:W-:Y:S01]  /*37c0*/  SHF.R.U32.HI R2, RZ, 0x7, R2 ;  /* 0x00000007ff027819 */ /* 0x000fe20000011602 */
[----:B------:R-:W-:Y:S01]  /*37d0*/  IMAD.SHL.U32 R21, R14, 0x2, RZ ;  /* 0x000000020e157824 */ /* 0x000fe200078e00ff */
[----:B------:R-:W-:Y:S01]  /*37e0*/  LOP3.LUT R5, R5, 0x1b, R8, 0x78, !PT ;  /* 0x0000001b05057812 */ /* 0x000fe200078e7808 */
[----:B------:R-:W-:Y:S01]  /*37f0*/  IMAD.SHL.U32 R22, R15, 0x2, RZ ;  /* 0x000000020f167824 */ /* 0x000fe200078e00ff */
[----:B------:R-:W-:Y:S02]  /*3800*/  LOP3.LUT R12, R27, 0xffff, R12, 0x48, !PT ;  /* 0x0000ffff1b0c7812 */ /* 0x000fe400078e480c */
[----:B------:R-:W-:Y:S02]  /*3810*/  SHF.R.U32.HI R8, RZ, 0x7, R3 ;  /* 0x00000007ff087819 */ /* 0x000fe40000011603 */
[----:B------:R-:W-:-:S02]  /*3820*/  LOP3.LUT R11, R11, 0x1b, R2, 0x78, !PT ;  /* 0x0000001b0b0b7812 */ /* 0x000fc400078e7802 */
[----:B------:R-:W-:Y:S02]  /*3830*/  LOP3.LUT R27, R6, 0xff, RZ, 0xc0, !PT ;  /* 0x000000ff061b7812 */ /* 0x000fe400078ec0ff */
[----:B-1----:R-:W-:Y:S02]  /*3840*/  LOP3.LUT R2, R18, 0xffff, RZ, 0xc0, !PT ;  /* 0x0000ffff12027812 */ /* 0x002fe400078ec0ff */
[----:B0-----:R-:W-:Y:S02]  /*3850*/  LOP3.LUT R6, R0, 0xffff, RZ, 0xc0, !PT ;  /* 0x0000ffff00067812 */ /* 0x001fe400078ec0ff */
[----:B------:R-:W-:Y:S02]  /*3860*/  LOP3.LUT R25, R18, UR15, RZ, 0x3c, !PT ;  /* 0x0000000f12197c12 */ /* 0x000fe4000f8e3cff */
[C---:B----4-:R-:W-:Y:S02]  /*3870*/  LOP3.LUT R26, R0.reuse, UR14, RZ, 0x3c, !PT ;  /* 0x0000000e001a7c12 */ /* 0x050fe4000f8e3cff */
        /* <DEDUP_REMOVED lines=11> */
[----:B--2---:R-:W-:Y:S01]  /*3930*/  LOP3.LUT R9, R18, UR13, R17, 0x96, !PT ;  /* 0x0000000d12097c12 */ /* 0x004fe2000f8e9611 */
[----:B------:R0:W1:Y:S01]  /*3940*/  LDC.S8 R2, c[0x3][R27] ;  /* 0x00c000001b027b82 */ /* 0x0000620000000200 */
[----:B------:R-:W-:Y:S02]  /*3950*/  LOP3.LUT R18, R0, R20, R11, 0x96, !PT ;  /* 0x0000001400127212 */ /* 0x000fe400078e960b */
[----:B------:R-:W-:Y:S01]  /*3960*/  LOP3.LUT R20, R13, 0xff, RZ, 0xc0, !PT ;  /* 0x000000ff0d147812 */ /* 0x000fe200078ec0ff */
[----:B------:R-:W2:Y:S01]  /*3970*/  LDCU.U8 UR17, c[0x3][0x165] ;  /* 0x00c02ca0ff1177ac */ /* 0x000ea20008000000 */
[----:B------:R-:W-:-:S04]  /*3980*/  LOP3.LUT R17, R16, 0xff, RZ, 0xc0, !PT ;  /* 0x000000ff10117812 */ /* 0x000fc800078ec0ff */
[----:B------:R-:W3:Y:S01]  /*3990*/  LDC.S8 R20, c[0x3][R20] ;  /* 0x00c0000014147b82 */ /* 0x000ee20000000200 */
[----:B------:R-:W4:Y:S01]  /*39a0*/  LDCU.U8 UR13, c[0x3][0x167] ;  /* 0x00c02ce0ff0d77ac */ /* 0x000f220008000000 */
[----:B------:R-:W-:Y:S01]  /*39b0*/  LOP3.LUT R13, R4, 0xff, RZ, 0xc0, !PT ;  /* 0x000000ff040d7812 */ /* 0x000fe200078ec0ff */
[----:B------:R-:W5:Y:S05]  /*39c0*/  LDCU.U8 UR12, c[0x3][0x166] ;  /* 0x00c02cc0ff0c77ac */ /* 0x000f6a0008000000 */
[----:B------:R-:W3:Y:S01]  /*39d0*/  LDC.S8 R17, c[0x3][R17] ;  /* 0x00c0000011117b82 */ /* 0x000ee20000000200 */
[----:B------:R-:W-:Y:S02]  /*39e0*/  LOP3.LUT R4, R19, 0xffff, RZ, 0xc0, !PT ;  /* 0x0000ffff13047812 */ /* 0x000fe400078ec0ff */
[C---:B------:R-:W-:Y:S01]  /*39f0*/  LOP3.LUT R16, R23.reuse, 0xffff, RZ, 0xc0, !PT ;  /* 0x0000ffff17107812 */ /* 0x040fe200078ec0ff */
[----:B0-----:R-:W-:Y:S01]  /*3a00*/  IMAD.SHL.U32 R27, R23, 0x2, RZ ;  /* 0x00000002171b7824 */ /* 0x001fe200078e00ff */
[----:B------:R-:W-:-:S03]  /*3a10*/  LOP3.LUT R11, R8, R25, R11, 0x96, !PT ;  /* 0x00000019080b7212 */ /* 0x000fc600078e960b */
[----:B------:R-:W0:Y:S01]  /*3a20*/  LDC.S8 R13, c[0x3][R13] ;  /* 0x00c000000d0d7b82 */ /* 0x000e220000000200 */
[C---:B------:R-:W-:Y:S01]  /*3a30*/  IMAD.SHL.U32 R25, R19.reuse, 0x2, RZ ;  /* 0x0000000213197824 */ /* 0x040fe200078e00ff */
[----:B------:R-:W-:Y:S02]  /*3a40*/  SHF.R.U32.HI R4, RZ, 0x7, R4 ;  /* 0x00000007ff047819 */ /* 0x000fe40000011604 */
[----:B------:R-:W-:Y:S02]  /*3a50*/  SHF.R.U32.HI R16, RZ, 0x7, R16 ;  /* 0x00000007ff107819 */ /* 0x000fe40000011610 */
[C---:B------:R-:W-:Y:S01]  /*3a60*/  LOP3.LUT R28, R19.reuse, UR16, R14, 0x96, !PT ;  /* 0x00000010131c7c12 */ /* 0x040fe2000f8e960e */
[----:B------:R-:W0:Y:S01]  /*3a70*/  LDCU.U8 UR14, c[0x3][0x16a] ;  /* 0x00c02d40ff0e77ac */ /* 0x000e220008000000 */
[----:B--2---:R-:W-:Y:S02]  /*3a80*/  LOP3.LUT R26, R19, UR17, R15, 0x96, !PT ;  /* 0x00000011131a7c12 */ /* 0x004fe4000f8e960f */
[----:B------:R-:W-:Y:S01]  /*3a90*/  LOP3.LUT R27, R27, 0x1b, R16, 0x78, !PT ;  /* 0x0000001b1b1b7812 */ /* 0x000fe200078e7810 */
[----:B------:R-:W2:Y:S01]  /*3aa0*/  LDCU.U8 UR15, c[0x3][0x16b] ;  /* 0x00c02d60ff0f77ac */ /* 0x000ea20008000000 */
[----:B------:R-:W-:-:S02]  /*3ab0*/  LOP3.LUT R25, R25, 0x1b, R4, 0x78, !PT ;  /* 0x0000001b19197812 */ /* 0x000fc400078e7804 */
[----:B------:R-:W-:Y:S01]  /*3ac0*/  LOP3.LUT R28, R23, R28, R22, 0x96, !PT ;  /* 0x0000001c171c7212 */ /* 0x000fe200078e9616 */
[----:B------:R-:W2:Y:S01]  /*3ad0*/  LDCU.U8 UR16, c[0x3][0x174] ;  /* 0x00c02e80ff1077ac */ /* 0x000ea20008000000 */
[----:B------:R-:W-:Y:S02]  /*3ae0*/  LOP3.LUT R26, R21, R26, R23, 0x96, !PT ;  /* 0x0000001a151a7212 */ /* 0x000fe400078e9617 */
[----:B----4-:R-:W-:Y:S02]  /*3af0*/  LOP3.LUT R4, R19, UR13, RZ, 0x3c, !PT ;  /* 0x0000000d13047c12 */ /* 0x010fe4000f8e3cff */
[----:B------:R-:W-:Y:S02]  /*3b00*/  LOP3.LUT R16, R24, 0xff, RZ, 0xc0, !PT ;  /* 0x000000ff18107812 */ /* 0x000fe400078ec0ff */
[----:B-----5:R-:W-:Y:S01]  /*3b10*/  LOP3.LUT R23, R23, UR12, RZ, 0x3c, !PT ;  /* 0x0000000c17177c12 */ /* 0x020fe2000f8e3cff */
[----:B------:R-:W4:Y:S01]  /*3b20*/  LDCU.U8 UR12, c[0x3][0x168] ;  /* 0x00c02d00ff0c77ac */ /* 0x000f220008000000 */
[----:B------:R-:W-:-:S02]  /*3b30*/  LOP3.LUT R4, R4, R14, R15, 0x96, !PT ;  /* 0x0000000e04047212 */ /* 0x000fc400078e960f */
[----:B------:R-:W-:Y:S01]  /*3b40*/  LOP3.LUT R19, R23, R14, R15, 0x96, !PT ;  /* 0x0000000e17137212 */ /* 0x000fe200078e960f */
[----:B------:R-:W5:Y:S01]  /*3b50*/  LDC.S8 R16, c[0x3][R16] ;  /* 0x00c0000010107b82 */ /* 0x000f620000000200 */
[----:B------:R-:W-:Y:S02]  /*3b60*/  LOP3.LUT R23, R7, 0xff, RZ, 0xc0, !PT ;  /* 0x000000ff07177812 */ /* 0x000fe400078ec0ff */
[----:B------:R-:W-:Y:S02]  /*3b70*/  LOP3.LUT R4, R27, R4, R22, 0x96, !PT ;  /* 0x000000041b047212 */ /* 0x000fe400078e9616 */
[----:B------:R-:W-:Y:S02]  /*3b80*/  LOP3.LUT R22, R10, 0xff, RZ, 0xc0, !PT ;  /* 0x000000ff0a167812 */ /* 0x000fe400078ec0ff */
[----:B------:R-:W-:Y:S01]  /*3b90*/  LOP3.LUT R28, R28, 0xffff, R21, 0x48, !PT ;  /* 0x0000ffff1c1c7812 */ /* 0x000fe200078e4815 */
[----:B------:R-:W5:Y:S01]  /*3ba0*/  LDC.S8 R23, c[0x3][R23] ;  /* 0x00c0000017177b82 */ /* 0x000f620000000200 */
[----:B------:R-:W-:-:S07]  /*3bb0*/  LOP3.LUT R21, R12, 0xff, RZ, 0xc0, !PT ;  /* 0x000000ff0c157812 */ /* 0x000fce00078ec0ff */
[----:B------:R-:W5:Y:S01]  /*3bc0*/  LDC.S8 R22, c[0x3][R22] ;  /* 0x00c0000016167b82 */ /* 0x000f620000000200 */
[----:B-1----:R-:W-:-:S07]  /*3bd0*/  LOP3.LUT R14, R2, 0xffff, RZ, 0xc0, !PT ;  /* 0x0000ffff020e7812 */ /* 0x002fce00078ec0ff */
[----:B------:R-:W1:Y:S01]  /*3be0*/  LDC.S8 R21, c[0x3][R21] ;  /* 0x00c0000015157b82 */ /* 0x000e620000000200 */
[----:B------:R-:W-:Y:S01]  /*3bf0*/  SHF.R.U32.HI R15, RZ, 0x7, R14 ;  /* 0x00000007ff0f7819 */ /* 0x000fe2000001160e */
[----:B------:R-:W-:Y:S01]  /*3c00*/  IMAD.SHL.U32 R14, R2, 0x2, RZ ;  /* 0x00000002020e7824 */ /* 0x000fe200078e00ff */
[----:B------:R-:W2:Y:S01]  /*3c10*/  LDCU.U8 UR13, c[0x3][0x169] ;  /* 0x00c02d20ff0d77ac */ /* 0x000ea20008000000 */
[C---:B---3--:R-:W-:Y:S01]  /*3c20*/  LOP3.LUT R12, R20.reuse, 0xffff, RZ, 0xc0, !PT ;  /* 0x0000ffff140c7812 */ /* 0x048fe200078ec0ff */
[----:B------:R-:W-:Y:S02]  /*3c30*/  IMAD.SHL.U32 R10, R20, 0x2, RZ ;  /* 0x00000002140a7824 */ /* 0x000fe400078e00ff */
[----:B------:R-:W-:Y:S02]  /*3c40*/  LOP3.LUT R14, R14, 0x1b, R15, 0x78, !PT ;  /* 0x0000001b0e0e7812 */ /* 0x000fe400078e780f */
[----:B------:R-:W-:Y:S02]  /*3c50*/  SHF.R.U32.HI R15, RZ, 0x7, R12 ;  /* 0x00000007ff0f7819 */ /* 0x000fe4000001160c */
[----:B------:R-:W-:-:S02]  /*3c60*/  LOP3.LUT R12, R17, 0xffff, RZ, 0xc0, !PT ;  /* 0x0000ffff110c7812 */ /* 0x000fc400078ec0ff */
[----:B------:R-:W-:Y:S02]  /*3c70*/  LOP3.LUT R10, R10, 0x1b, R15, 0x78, !PT ;  /* 0x0000001b0a0a7812 */ /* 0x000fe400078e780f */
[----:B------:R-:W-:Y:S01]  /*3c80*/  SHF.R.U32.HI R15, RZ, 0x7, R12 ;  /* 0x00000007ff0f7819 */ /* 0x000fe2000001160c */
[----:B------:R-:W-:Y:S01]  /*3c90*/  IMAD.SHL.U32 R12, R17, 0x2, RZ ;  /* 0x00000002110c7824 */ /* 0x000fe200078e00ff */
[----:B------:R-:W-:Y:S02]  /*3ca0*/  LOP3.LUT R7, R27, R19, R25, 0x96, !PT ;  /* 0x000000131b077212 */ /* 0x000fe400078e9619 */
[----:B0-----:R-:W-:Y:S02]  /*3cb0*/  LOP3.LUT R19, R13, 0xffff, RZ, 0xc0, !PT ;  /* 0x0000ffff0d137812 */ /* 0x001fe400078ec0ff */
[----:B------:R-:W-:Y:S02]  /*3cc0*/  LOP3.LUT R12, R12, 0x1b, R15, 0x78, !PT ;  /* 0x0000001b0c0c7812 */ /* 0x000fe400078e780f */
[----:B------:R-:W-:-:S02]  /*3cd0*/  SHF.R.U32.HI R24, RZ, 0x7, R19 ;  /* 0x00000007ff187819 */ /* 0x000fc40000011613 */
[C---:B----4-:R-:W-:Y:S01]  /*3ce0*/  LOP3.LUT R19, R2.reuse, UR12, R17, 0x96, !PT ;  /* 0x0000000c02137c12 */ /* 0x050fe2000f8e9611 */
[C---:B------:R-:W-:Y:S01]  /*3cf0*/  IMAD.SHL.U32 R27, R13.reuse, 0x2, RZ ;  /* 0x000000020d1b7824 */ /* 0x040fe200078e00ff */
[----:B--2---:R-:W-:Y:S01]  /*3d00*/  LOP3.LUT R15, R2, UR13, R20, 0x96, !PT ;  /* 0x0000000d020f7c12 */ /* 0x004fe2000f8e9614 */
[----:B------:R-:W0:Y:S01]  /*3d10*/  LDCU.U8 UR12, c[0x3][0x16c] ;  /* 0x00c02d80ff0c77ac */ /* 0x000e220008000000 */
[C---:B------:R-:W-:Y:S02]  /*3d20*/  LOP3.LUT R19, R13.reuse, R19, R10, 0x96, !PT ;  /* 0x000000130d137212 */ /* 0x040fe400078e960a */
[----:B------:R-:W-:Y:S02]  /*3d30*/  LOP3.LUT R15, R12, R15, R13, 0x96, !PT ;  /* 0x0000000f0c0f7212 */ /* 0x000fe400078e960d */
[----:B------:R-:W-:Y:S02]  /*3d40*/  LOP3.LUT R13, R13, UR14, RZ, 0x3c, !PT ;  /* 0x0000000e0d0d7c12 */ /* 0x000fe4000f8e3cff */
[----:B------:R-:W-:-:S02]  /*3d50*/  LOP3.LUT R27, R27, 0x1b, R24, 0x78, !PT ;  /* 0x0000001b1b1b7812 */ /* 0x000fc400078e7818 */
[----:B------:R-:W-:Y:S02]  /*3d60*/  LOP3.LUT R24, R2, UR15, RZ, 0x3c, !PT ;  /* 0x0000000f02187c12 */ /* 0x000fe4000f8e3cff */
[-CC-:B------:R-:W-:Y:S02]  /*3d70*/  LOP3.LUT R2, R13, R17.reuse, R20.reuse, 0x96, !PT ;  /* 0x000000110d027212 */ /* 0x180fe400078e9614 */
[----:B-----5:R-:W-:Y:S01]  /*3d80*/  LOP3.LUT R13, R16, 0xffff, RZ, 0xc0, !PT ;  /* 0x0000ffff100d7812 */ /* 0x020fe200078ec0ff */
[----:B------:R-:W2:Y:S01]  /*3d90*/  LDCU.U8 UR14, c[0x3][0x16f] ;  /* 0x00c02de0ff0e77ac */ /* 0x000ea20008000000 */
[----:B------:R-:W-:Y:S02]  /*3da0*/  LOP3.LUT R24, R24, R17, R20, 0x96, !PT ;  /* 0x0000001118187212 */ /* 0x000fe400078e9614 */
[----:B------:R-:W-:Y:S02]  /*3db0*/  SHF.R.U32.HI R20, RZ, 0x7, R13 ;  /* 0x00000007ff147819 */ /* 0x000fe4000001160d */
[----:B------:R-:W-:Y:S01]  /*3dc0*/  LOP3.LUT R26, R26, 0xffff, R25, 0x48, !PT ;  /* 0x0000ffff1a1a7812 */ /* 0x000fe200078e4819 */
[----:B------:R-:W-:Y:S01]  /*3dd0*/  IMAD.SHL.U32 R25, R16, 0x2, RZ ;  /* 0x0000000210197824 */ /* 0x000fe200078e00ff */
[----:B------:R-:W-:-:S02]  /*3de0*/  LOP3.LUT R13, R19, 0xffff, R12, 0x48, !PT ;  /* 0x0000ffff130d7812 */ /* 0x000fc400078e480c */
[----:B------:R-:W-:Y:S02]  /*3df0*/  LOP3.LUT R12, R23, 0xffff, RZ, 0xc0, !PT ;  /* 0x0000ffff170c7812 */ /* 0x000fe400078ec0ff */
[--C-:B------:R-:W-:Y:S02]  /*3e00*/  LOP3.LUT R2, R27, R2, R14.reuse, 0x96, !PT ;  /* 0x000000021b027212 */ /* 0x100fe400078e960e */
[----:B------:R-:W-:Y:S02]  /*3e10*/  LOP3.LUT R14, R15, 0xffff, R14, 0x48, !PT ;  /* 0x0000ffff0f0e7812 */ /* 0x000fe400078e480e */
[----:B------:R-:W-:Y:S02]  /*3e20*/  LOP3.LUT R17, R22, 0xffff, RZ, 0xc0, !PT ;  /* 0x0000ffff16117812 */ /* 0x000fe400078ec0ff */
[----:B------:R-:W-:Y:S02]  /*3e30*/  LOP3.LUT R18, R18, 0xffff, R5, 0x48, !PT ;  /* 0x0000ffff12127812 */ /* 0x000fe400078e4805 */
[----:B------:R-:W-:-:S02]  /*3e40*/  SHF.R.U32.HI R15, RZ, 0x7, R12 ;  /* 0x00000007ff0f7819 */ /* 0x000fc4000001160c */
[----:B------:R-:W-:Y:S01]  /*3e50*/  LOP3.LUT R25, R25, 0x1b, R20, 0x78, !PT ;  /* 0x0000001b19197812 */ /* 0x000fe200078e7814 */
[----:B------:R-:W-:Y:S01]  /*3e60*/  IMAD.SHL.U32 R20, R23, 0x2, RZ ;  /* 0x0000000217147824 */ /* 0x000fe200078e00ff */
[----:B-1----:R-:W-:Y:S02]  /*3e70*/  LOP3.LUT R12, R21, 0xffff, RZ, 0xc0, !PT ;  /* 0x0000ffff150c7812 */ /* 0x002fe400078ec0ff */
[----:B------:R-:W-:Y:S02]  /*3e80*/  LOP3.LUT R10, R27, R24, R10, 0x96, !PT ;  /* 0x000000181b0a7212 */ /* 0x000fe400078e960a */
[----:B------:R-:W-:Y:S01]  /*3e90*/  SHF.R.U32.HI R24, RZ, 0x7, R17 ;  /* 0x00000007ff187819 */ /* 0x000fe20000011611 */
[----:B------:R-:W-:Y:S01]  /*3ea0*/  IMAD.SHL.U32 R17, R21, 0x2, RZ ;  /* 0x0000000215117824 */ /* 0x000fe200078e00ff */
[----:B------:R-:W-:Y:S02]  /*3eb0*/  LOP3.LUT R18, R18, 0xff, RZ, 0xc0, !PT ;  /* 0x000000ff12127812 */ /* 0x000fe400078ec0ff */
[----:B------:R-:W-:-:S02]  /*3ec0*/  SHF.R.U32.HI R12, RZ, 0x7, R12 ;  /* 0x00000007ff0c7819 */ /* 0x000fc4000001160c */
[----:B------:R-:W-:Y:S02]  /*3ed0*/  LOP3.LUT R20, R20, 0x1b, R15, 0x78, !PT ;  /* 0x0000001b14147812 */ /* 0x000fe400078e780f */
[----:B------:R-:W-:Y:S01]  /*3ee0*/  LOP3.LUT R15, R28, 0xff, RZ, 0xc0, !PT ;  /* 0x000000ff1c0f7812 */ /* 0x000fe200078ec0ff */
[----:B------:R-:W1:Y:S01]  /*3ef0*/  LDC.S8 R18, c[0x3][R18] ;  /* 0x00c0000012127b82 */ /* 0x000e620000000200 */
[----:B------:R-:W-:Y:S01]  /*3f00*/  LOP3.LUT R19, R26, 0xff, RZ, 0xc0, !PT ;  /* 0x000000ff1a137812 */ /* 0x000fe200078ec0ff */
[----:B------:R-:W-:Y:S01]  /*3f10*/  IMAD.SHL.U32 R27, R22, 0x2, RZ ;  /* 0x00000002161b7824 */ /* 0x000fe200078e00ff */
[----:B------:R-:W-:Y:S02]  /*3f20*/  LOP3.LUT R12, R17, 0x1b, R12, 0x78, !PT ;  /* 0x0000001b110c7812 */ /* 0x000fe400078e780c */
[----:B--2---:R-:W-:Y:S02]  /*3f30*/  LOP3.LUT R17, R23, UR14, RZ, 0x3c, !PT ;  /* 0x0000000e17117c12 */ /* 0x004fe4000f8e3cff */
[----:B------:R-:W-:Y:S01]  /*3f40*/  LOP3.LUT R14, R14, 0xff, RZ, 0xc0, !PT ;  /* 0x000000ff0e0e7812 */ /* 0x000fe200078ec0ff */
[----:B------:R-:W2:Y:S01]  /*3f50*/  LDC.S8 R15, c[0x3][R15] ;  /* 0x00c000000f0f7b82 */ /* 0x000ea20000000200 */
[----:B------:R-:W-:-:S02]  /*3f60*/  LOP3.LUT R17, R17, R16, R21, 0x96, !PT ;  /* 0x0000001011117212 */ /* 0x000fc400078e9615 */
[----:B------:R-:W-:Y:S01]  /*3f70*/  LOP3.LUT R27, R27, 0x1b, R24, 0x78, !PT ;  /* 0x0000001b1b1b7812 */ /* 0x000fe200078e7818 */
[----:B------:R-:W3:Y:S01]  /*3f80*/  LDCU.U8 UR13, c[0x3][0x16d] ;  /* 0x00c02da0ff0d77ac */ /* 0x000ee20008000000 */
[----:B------:R-:W-:-:S03]  /*3f90*/  LOP3.LUT R26, R2, 0xff, RZ, 0xc0, !PT ;  /* 0x000000ff021a7812 */ /* 0x000fc600078ec0ff */
[----:B------:R-:W4:Y:S01]  /*3fa0*/  LDC.S8 R19, c[0x3][R19] ;  /* 0x00c0000013137b82 */ /* 0x000f220000000200 */
[----:B------:R-:W-:Y:S01]  /*3fb0*/  LOP3.LUT R2, R27, R17, R12, 0x96, !PT ;  /* 0x000000111b027212 */ /* 0x000fe200078e960c */
[----:B------:R-:W5:Y:S06]  /*3fc0*/  LDCU.U8 UR14, c[0x3][0x16e] ;  /* 0x00c02dc0ff0e77ac */ /* 0x000f6c0008000000 */
[----:B------:R-:W4:Y:S01]  /*3fd0*/  LDC.S8 R14, c[0x3][R14] ;  /* 0x00c000000e0e7b82 */ /* 0x000f220000000200 */
[----:B------:R-:W-:-:S07]  /*3fe0*/  LOP3.LUT R2, R2, 0xff, RZ, 0xc0, !PT ;  /* 0x000000ff02027812 */ /* 0x000fce00078ec0ff */
[----:B------:R-:W4:Y:S01]  /*3ff0*/  LDC.S8 R17, c[0x3][R26] ;  /* 0x00c000001a117b82 */ /* 0x000f220000000200 */
[----:B0-----:R-:W-:Y:S02]  /*4000*/  LOP3.LUT R29, R23, UR12, R16, 0x96, !PT ;  /* 0x0000000c171d7c12 */ /* 0x001fe4000f8e9610 */
[----:B------:R-:W-:Y:S01]  /*4010*/  LOP3.LUT R0, R5, R9, R0, 0x96, !PT ;  /* 0x0000000905007212 */ /* 0x000fe200078e9600 */
[----:B------:R-:W0:Y:S04]  /*4020*/  LDCU.U8 UR15, c[0x3][0x173] ;  /* 0x00c02e60ff0f77ac */ /* 0x000e280008000000 */
[----:B------:R-:W0:Y:S01]  /*4030*/  LDC.S8 R2, c[0x3][R2] ;  /* 0x00c0000002027b82 */ /* 0x000e220000000200 */
[----:B---3--:R-:W-:Y:S01]  /*4040*/  LOP3.LUT R23, R23, UR13, R21, 0x96, !PT ;  /* 0x0000000d17177c12 */ /* 0x008fe2000f8e9615 */
[----:B------:R-:W3:Y:S01]  /*4050*/  LDCU.U8 UR12, c[0x3][0x170] ;  /* 0x00c02e00ff0c77ac */ /* 0x000ee20008000000 */
[----:B------:R-:W-:-:S02]  /*4060*/  LOP3.LUT R12, R22, R29, R12, 0x96, !PT ;  /* 0x0000001d160c7212 */ /* 0x000fc400078e960c */
[----:B------:R-:W-:Y:S02]  /*4070*/  LOP3.LUT R23, R25, R23, R22, 0x96, !PT ;  /* 0x0000001719177212 */ /* 0x000fe400078e9616 */
[----:B-----5:R-:W-:-:S04]  /*4080*/  LOP3.LUT R22, R22, UR14, RZ, 0x3c, !PT ;  /* 0x0000000e16167c12 */ /* 0x020fc8000f8e3cff */
[----:B------:R-:W-:-:S04]  /*4090*/  LOP3.LUT R22, R22, R16, R21, 0x96, !PT ;  /* 0x0000001016167212 */ /* 0x000fc800078e9615 */
[----:B------:R-:W-:-:S04]  /*40a0*/  LOP3.LUT R22, R27, R22, R20, 0x96, !PT ;  /* 0x000000161b167212 */ /* 0x000fc800078e9614 */
[----:B------:R-:W-:Y:S02]  /*40b0*/  LOP3.LUT R24, R22, 0xff, RZ, 0xc0, !PT ;  /* 0x000000ff16187812 */ /* 0x000fe400078ec0ff */
[----:B------:R-:W-:Y:S02]  /*40c0*/  LOP3.LUT R22, R11, 0xff, RZ, 0xc0, !PT ;  /* 0x000000ff0b167812 */ /* 0x000fe400078ec0ff */
[----:B------:R-:W-:Y:S02]  /*40d0*/  LOP3.LUT R16, R23, 0xffff, R20, 0x48, !PT ;  /* 0x0000ffff17107812 */ /* 0x000fe400078e4814 */
[----:B------:R-:W-:Y:S02]  /*40e0*/  LOP3.LUT R23, R0, 0xffff, R3, 0x48, !PT ;  /* 0x0000ffff00177812 */ /* 0x000fe400078e4803 */
[----:B-1----:R-:W-:Y:S01]  /*40f0*/  LOP3.LUT R0, R18, 0xffff, RZ, 0xc0, !PT ;  /* 0x0000ffff12007812 */ /* 0x002fe200078ec0ff */
[----:B------:R-:W1:Y:S01]  /*4100*/  LDC.S8 R22, c[0x3][R22] ;  /* 0x00c0000016167b82 */ /* 0x000e620000000200 */
[----:B------:R-:W-:Y:S01]  /*4110*/  LOP3.LUT R12, R12, 0xffff, R25, 0x48, !PT ;  /* 0x0000ffff0c0c7812 */ /* 0x000fe200078e4819 */
[----:B------:R-:W-:Y:S01]  /*4120*/  IMAD.SHL.U32 R25, R18, 0x2, RZ ;  /* 0x0000000212197824 */ /* 0x000fe200078e00ff */
[----:B------:R-:W-:Y:S01]  /*4130*/  LOP3.LUT R6, R8, R6, R3, 0x96, !PT ;  /* 0x0000000608067212 */ /* 0x000fe200078e9603 */
[----:B------:R-:W5:Y:S01]  /*4140*/  LDCU.U8 UR14, c[0x3][0x172] ;  /* 0x00c02e40ff0e77ac */ /* 0x000f620008000000 */
[----:B------:R-:W-:-:S02]  /*4150*/  SHF.R.U32.HI R0, RZ, 0x7, R0 ;  /* 0x00000007ff007819 */ /* 0x000fc40000011600 */
[----:B--2---:R-:W-:Y:S01]  /*4160*/  LOP3.LUT R8, R15, 0xffff, RZ, 0xc0, !PT ;  /* 0x0000ffff0f087812 */ /* 0x004fe200078ec0ff */
[----:B------:R5:W2:Y:S01]  /*4170*/  LDC.S8 R11, c[0x3][R24] ;  /* 0x00c00000180b7b82 */ /* 0x000aa20000000200 */
[----:B----4-:R-:W-:Y:S02]  /*4180*/  LOP3.LUT R5, R19, 0xffff, RZ, 0xc0, !PT ;  /* 0x0000ffff13057812 */ /* 0x010fe400078ec0ff */
[----:B------:R-:W-:Y:S02]  /*4190*/  LOP3.LUT R25, R25, 0x1b, R0, 0x78, !PT ;  /* 0x0000001b19197812 */ /* 0x000fe400078e7800 */
[----:B------:R-:W-:Y:S02]  /*41a0*/  SHF.R.U32.HI R20, RZ, 0x7, R8 ;  /* 0x00000007ff147819 */ /* 0x000fe40000011608 */
[----:B------:R-:W-:Y:S02]  /*41b0*/  LOP3.LUT R0, R14, 0xffff, RZ, 0xc0, !PT ;  /* 0x0000ffff0e007812 */ /* 0x000fe400078ec0ff */
[----:B------:R-:W-:-:S02]  /*41c0*/  SHF.R.U32.HI R8, RZ, 0x7, R5 ;  /* 0x00000007ff087819 */ /* 0x000fc40000011605 */
[C---:B------:R-:W-:Y:S01]  /*41d0*/  LOP3.LUT R5, R17.reuse, 0xffff, RZ, 0xc0, !PT ;  /* 0x0000ffff11057812 */ /* 0x040fe200078ec0ff */
[----:B------:R-:W4:Y:S01]  /*41e0*/  LDCU.U8 UR13, c[0x3][0x171] ;  /* 0x00c02e20ff0d77ac */ /* 0x000f220008000000 */
[----:B------:R-:W-:Y:S01]  /*41f0*/  SHF.R.U32.HI R9, RZ, 0x7, R0 ;  /* 0x00000007ff097819 */ /* 0x000fe20000011600 */
[----:B------:R-:W-:Y:S01]  /*4200*/  IMAD.SHL.U32 R0, R17, 0x2, RZ ;  /* 0x0000000211007824 */ /* 0x000fe200078e00ff */
[----:B------:R-:W-:Y:S01]  /*4210*/  SHF.R.U32.HI R5, RZ, 0x7, R5 ;  /* 0x00000007ff057819 */ /* 0x000fe20000011605 */
[----:B------:R-:W-:Y:S02]  /*4220*/  IMAD.SHL.U32 R21, R15, 0x2, RZ ;  /* 0x000000020f157824 */ /* 0x000fe400078e00ff */
[----:B------:R-:W-:Y:S01]  /*4230*/  IMAD.SHL.U32 R3, R19, 0x2, RZ ;  /* 0x0000000213037824 */ /* 0x000fe200078e00ff */
[----:B------:R-:W-:Y:S02]  /*4240*/  LOP3.LUT R0, R0, 0x1b, R5, 0x78, !PT ;  /* 0x0000001b00007812 */ /* 0x000fe400078e7805 */
[----:B0-----:R-:W-:-:S02]  /*4250*/  LOP3.LUT R5, R2, 0xffff, RZ, 0xc0, !PT ;  /* 0x0000ffff02057812 */ /* 0x001fc400078ec0ff */
[----:B------:R-:W-:Y:S01]  /*4260*/  LOP3.LUT R21, R21, 0x1b, R20, 0x78, !PT ;  /* 0x0000001b15157812 */ /* 0x000fe200078e7814 */
[----:B------:R-:W-:Y:S01]  /*4270*/  IMAD.SHL.U32 R20, R14, 0x2, RZ ;  /* 0x000000020e147824 */ /* 0x000fe200078e00ff */
[----:B------:R-:W-:Y:S02]  /*4280*/  LOP3.LUT R3, R3, 0x1b, R8, 0x78, !PT ;  /* 0x0000001b03037812 */ /* 0x000fe400078e7808 */
[----:B------:R-:W-:Y:S01]  /*4290*/  LOP3.LUT R26, R6, 0xff, RZ, 0xc0, !PT ;  /* 0x000000ff061a7812 */ /* 0x000fe200078ec0ff */
[C---:B------:R-:W-:Y:S01]  /*42a0*/  IMAD.SHL.U32 R6, R2.reuse, 0x2, RZ ;  /* 0x0000000202067824 */ /* 0x040fe200078e00ff */
[----:B------:R-:W-:Y:S02]  /*42b0*/  LOP3.LUT R8, R17, UR15, RZ, 0x3c, !PT ;  /* 0x0000000f11087c12 */ /* 0x000fe4000f8e3cff */
[----:B-----5:R-:W-:Y:S02]  /*42c0*/  LOP3.LUT R24, R2, UR14, RZ, 0x3c, !PT ;  /* 0x0000000e02187c12 */ /* 0x020fe4000f8e3cff */
[----:B------:R-:W-:-:S02]  /*42d0*/  SHF.R.U32.HI R27, RZ, 0x7, R5 ;  /* 0x00000007ff1b7819 */ /* 0x000fc40000011605 */
[----:B------:R-:W-:Y:S02]  /*42e0*/  LOP3.LUT R20, R20, 0x1b, R9, 0x78, !PT ;  /* 0x0000001b14147812 */ /* 0x000fe400078e7809 */
[-CC-:B------:R-:W-:Y:S01]  /*42f0*/  LOP3.LUT R8, R8, R19.reuse, R18.reuse, 0x96, !PT ;  /* 0x0000001308087212 */ /* 0x180fe200078e9612 */
[----:B------:R0:W5:Y:S01]  /*4300*/  LDC.S8 R9, c[0x3][R26] ;  /* 0x00c000001a097b82 */ /* 0x0001620000000200 */
[--C-:B------:R-:W-:Y:S02]  /*4310*/  LOP3.LUT R5, R24, R19, R18.reuse, 0x96, !PT ;  /* 0x0000001318057212 */ /* 0x100fe400078e9612 */
[C---:B---3--:R-:W-:Y:S02]  /*4320*/  LOP3.LUT R19, R17.reuse, UR12, R19, 0x96, !PT ;  /* 0x0000000c11137c12 */ /* 0x048fe4000f8e9613 */
[----:B------:R-:W-:Y:S02]  /*4330*/  LOP3.LUT R6, R6, 0x1b, R27, 0x78, !PT ;  /* 0x0000001b06067812 */ /* 0x000fe400078e781b */
[----:B----4-:R-:W-:-:S02]  /*4340*/  LOP3.LUT R17, R17, UR13, R18, 0x96, !PT ;  /* 0x0000000d11117c12 */ /* 0x010fc4000f8e9612 */
[--C-:B------:R-:W-:Y:S02]  /*4350*/  LOP3.LUT R18, R2, R19, R25.reuse, 0x96, !PT ;  /* 0x0000001302127212 */ /* 0x100fe400078e9619 */
[----:B------:R-:W-:Y:S02]  /*4360*/  LOP3.LUT R8, R6, R8, R25, 0x96, !PT ;  /* 0x0000000806087212 */ /* 0x000fe400078e9619 */
[----:B------:R-:W-:Y:S01]  /*4370*/  LOP3.LUT R25, R13, 0xff, RZ, 0xc0, !PT ;  /* 0x000000ff0d197812 */ /* 0x000fe200078ec0ff */
[----:B------:R-:W3:Y:S01]  /*4380*/  LDCU.U8 UR17, c[0x3][0x175] ;  /* 0x00c02ea0ff1177ac */ /* 0x000ee20008000000 */
[----:B------:R-:W-:Y:S02]  /*4390*/  LOP3.LUT R28, R4, 0xff, RZ, 0xc0, !PT ;  /* 0x000000ff041c7812 */ /* 0x000fe400078ec0ff */
[----:B------:R-:W-:Y:S02]  /*43a0*/  LOP3.LUT R24, R16, 0xff, RZ, 0xc0, !PT ;  /* 0x000000ff10187812 */ /* 0x000fe400078ec0ff */
[----:B------:R-:W4:Y:S01]  /*43b0*/  LDC.S8 R25, c[0x3][R25] ;  /* 0x00c0000019197b82 */ /* 0x000f220000000200 */
[----:B------:R-:W5:Y:S07]  /*43c0*/  LDCU.U8 UR12, c[0x3][0x176] ;  /* 0x00c02ec0ff0c77ac */ /* 0x000f6e0008000000 */
[----:B------:R5:W4:Y:S01]  /*43d0*/  LDC.S8 R16, c[0x3][R28] ;  /* 0x00c000001c107b82 */ /* 0x000b220000000200 */
[----:B-1----:R-:W-:-:S07]  /*43e0*/  LOP3.LUT R13, R22, 0xffff, RZ, 0xc0, !PT ;  /* 0x0000ffff160d7812 */ /* 0x002fce00078ec0ff */
[----:B------:R-:W1:Y:S01]  /*43f0*/  LDC.S8 R24, c[0x3][R24] ;  /* 0x00c0000018187b82 */ /* 0x000e620000000200 */
[----:B------:R-:W5:Y:S01]  /*4400*/  LDCU.U8 UR13, c[0x3][0x177] ;  /* 0x00c02ee0ff0d77ac */ /* 0x000f620008000000 */
[----:B------:R-:W-:Y:S01]  /*4410*/  IMAD.SHL.U32 R29, R22, 0x2, RZ ;  /* 0x00000002161d7824 */ /* 0x000fe200078e00ff */
[----:B0-----:R-:W-:Y:S02]  /*4420*/  SHF.R.U32.HI R26, RZ, 0x7, R13 ;  /* 0x00000007ff1a7819 */ /* 0x001fe4000001160d */
[C---:B--2---:R-:W-:Y:S01]  /*4430*/  LOP3.LUT R27, R11.reuse, UR16, R14, 0x96, !PT ;  /* 0x000000100b1b7c12 */ /* 0x044fe2000f8e960e */
[C---:B------:R-:W-:Y:S01]  /*4440*/  IMAD.SHL.U32 R19, R11.reuse, 0x2, RZ ;  /* 0x000000020b137824 */ /* 0x040fe200078e00ff */
[C---:B---3--:R-:W-:Y:S02]  /*4450*/  LOP3.LUT R13, R11.reuse, UR17, R15, 0x96, !PT ;  /* 0x000000110b0d7c12 */ /* 0x048fe4000f8e960f */
[----:B------:R-:W-:Y:S01]  /*4460*/  LOP3.LUT R12, R12, 0xff, RZ, 0xc0, !PT ;  /* 0x000000ff0c0c7812 */ /* 0x000fe200078ec0ff */
[----:B------:R-:W0:Y:S01]  /*4470*/  LDCU.U8 UR14, c[0x3][0x17a] ;  /* 0x00c02f40ff0e77ac */ /* 0x000e220008000000 */
[----:B------:R-:W-:-:S02]  /*4480*/  LOP3.LUT R4, R11, 0xffff, RZ, 0xc0, !PT ;  /* 0x0000ffff0b047812 */ /* 0x000fc400078ec0ff */
[----:B------:R-:W-:Y:S01]  /*4490*/  LOP3.LUT R29, R29, 0x1b, R26, 0x78, !PT ;  /* 0x0000001b1d1d7812 */ /* 0x000fe200078e781a */
[----:B------:R-:W2:Y:S01]  /*44a0*/  LDCU.U8 UR15, c[0x3][0x17b] ;  /* 0x00c02f60ff0f77ac */ /* 0x000ea20008000000 */
[----:B------:R-:W-:Y:S02]  /*44b0*/  LOP3.LUT R27, R22, R27, R21, 0x96, !PT ;  /* 0x0000001b161b7212 */ /* 0x000fe400078e9615 */
[----:B------:R-:W-:Y:S01]  /*44c0*/  LOP3.LUT R26, R20, R13, R22, 0x96, !PT ;  /* 0x0000000d141a7212 */ /* 0x000fe200078e9616 */
[----:B------:R-:W3:Y:S01]  /*44d0*/  LDCU.U8 UR16, c[0x3][0x184] ;  /* 0x00c03080ff1077ac */ /* 0x000ee20008000000 */
[----:B-----5:R-:W-:Y:S02]  /*44e0*/  LOP3.LUT R22, R22, UR12, RZ, 0x3c, !PT ;  /* 0x0000000c16167c12 */ /* 0x020fe4000f8e3cff */
[----:B------:R-:W-:Y:S01]  /*44f0*/  SHF.R.U32.HI R4, RZ, 0x7, R4 ;  /* 0x00000007ff047819 */ /* 0x000fe20000011604 */
[----:B------:R-:W5:Y:S01]  /*4500*/  LDCU.U8 UR12, c[0x3][0x178] ;  /* 0x00c02f00ff0c77ac */ /* 0x000f620008000000 */
[----:B------:R-:W-:-:S02]  /*4510*/  LOP3.LUT R13, R23, 0xff, RZ, 0xc0, !PT ;  /* 0x000000ff170d7812 */ /* 0x000fc400078ec0ff */
[----:B------:R-:W-:Y:S02]  /*4520*/  LOP3.LUT R22, R22, R14, R15, 0x96, !PT ;  /* 0x0000000e16167212 */ /* 0x000fe400078e960f */
[----:B------:R-:W-:Y:S02]  /*4530*/  LOP3.LUT R19, R19, 0x1b, R4, 0x78, !PT ;  /* 0x0000001b13137812 */ /* 0x000fe400078e7804 */
[----:B------:R-:W-:Y:S02]  /*4540*/  LOP3.LUT R28, R7, 0xff, RZ, 0xc0, !PT ;  /* 0x000000ff071c7812 */ /* 0x000fe400078ec0ff */
[----:B------:R-:W-:Y:S01]  /*4550*/  LOP3.LUT R23, R10, 0xff, RZ, 0xc0, !PT ;  /* 0x000000ff0a177812 */ /* 0x000fe200078ec0ff */
[----:B------:R-:W3:Y:S01]  /*4560*/  LDC.S8 R13, c[0x3][R13] ;  /* 0x00c000000d0d7b82 */ /* 0x000ee20000000200 */
[----:B------:R-:W-:Y:S02]  /*4570*/  LOP3.LUT R7, R29, R22, R19, 0x96, !PT ;  /* 0x000000161d077212 */ /* 0x000fe400078e9613 */
[----:B------:R-:W-:-:S05]  /*4580*/  LOP3.LUT R11, R11, UR13, RZ, 0x3c, !PT ;  /* 0x0000000d0b0b7c12 */ /* 0x000fca000f8e3cff */
[----:B------:R-:W3:Y:S01]  /*4590*/  LDC.S8 R22, c[0x3][R23] ;  /* 0x00c0000017167b82 */ /* 0x000ee20000000200 */
[----:B------:R-:W-:Y:S02]  /*45a0*/  LOP3.LUT R4, R11, R14, R15, 0x96, !PT ;  /* 0x0000000e0b047212 */ /* 0x000fe400078e960f */
[----:B------:R-:W-:-:S05]  /*45b0*/  LOP3.LUT R11, R9, 0xffff, RZ, 0xc0, !PT ;  /* 0x0000ffff090b7812 */ /* 0x000fca00078ec0ff */
[----:B------:R-:W3:Y:S01]  /*45c0*/  LDC.S8 R28, c[0x3][R28] ;  /* 0x00c000001c1c7b82 */ /* 0x000ee20000000200 */
[----:B------:R-:W-:Y:S01]  /*45d0*/  SHF.R.U32.HI R14, RZ, 0x7, R11 ;  /* 0x00000007ff0e7819 */ /* 0x000fe2000001160b */
[----:B------:R-:W-:Y:S01]  /*45e0*/  IMAD.SHL.U32 R11, R9, 0x2, RZ ;  /* 0x00000002090b7824 */ /* 0x000fe200078e00ff */
[----:B------:R-:W0:Y:S01]  /*45f0*/  LDCU.U8 UR13, c[0x3][0x179] ;  /* 0x00c02f20ff0d77ac */ /* 0x000e220008000000 */
[----:B------:R-:W-:-:S03]  /*4600*/  LOP3.LUT R26, R26, 0xffff, R19, 0x48, !PT ;  /* 0x0000ffff1a1a7812 */ /* 0x000fc600078e4813 */
[----:B------:R-:W-:Y:S02]  /*4610*/  LOP3.LUT R11, R11, 0x1b, R14, 0x78, !PT ;  /* 0x0000001b0b0b7812 */ /* 0x000fe400078e780e */
[C---:B----4-:R-:W-:Y:S01]  /*4620*/  LOP3.LUT R14, R25.reuse, 0xffff, RZ, 0xc0, !PT ;  /* 0x0000ffff190e7812 */ /* 0x050fe200078ec0ff */
[----:B------:R-:W4:Y:S01]  /*4630*/  LDC.S8 R12, c[0x3][R12] ;  /* 0x00c000000c0c7b82 */ /* 0x000f220000000200 */
[----:B------:R-:W-:Y:S02]  /*4640*/  LOP3.LUT R19, R16, 0xffff, RZ, 0xc0, !PT ;  /* 0x0000ffff10137812 */ /* 0x000fe400078ec0ff */
[----:B------:R-:W-:Y:S01]  /*4650*/  SHF.R.U32.HI R15, RZ, 0x7, R14 ;  /* 0x00000007ff0f7819 */ /* 0x000fe2000001160e */
[----:B------:R-:W-:Y:S01]  /*4660*/  IMAD.SHL.U32 R10, R25, 0x2, RZ ;  /* 0x00000002190a7824 */ /* 0x000fe200078e00ff */
[----:B-1----:R-:W-:Y:S02]  /*4670*/  LOP3.LUT R14, R24, 0xffff, RZ, 0xc0, !PT ;  /* 0x0000ffff180e7812 */ /* 0x002fe400078ec0ff */
[----:B------:R-:W-:-:S02]  /*4680*/  LOP3.LUT R27, R27, 0xffff, R20, 0x48, !PT ;  /* 0x0000ffff1b1b7812 */ /* 0x000fc400078e4814 */
[----:B------:R-:W-:Y:S01]  /*4690*/  SHF.R.U32.HI R20, RZ, 0x7, R19 ;  /* 0x00000007ff147819 */ /* 0x000fe20000011613 */
[----:B------:R-:W-:Y:S01]  /*46a0*/  IMAD.SHL.U32 R19, R24, 0x2, RZ ;  /* 0x0000000218137824 */ /* 0x000fe200078e00ff */
[----:B------:R-:W-:Y:S02]  /*46b0*/  SHF.R.U32.HI R14, RZ, 0x7, R14 ;  /* 0x00000007ff0e7819 */ /* 0x000fe4000001160e */
[----:B------:R-:W-:Y:S01]  /*46c0*/  LOP3.LUT R10, R10, 0x1b, R15, 0x78, !PT ;  /* 0x0000001b0a0a7812 */ /* 0x000fe200078e780f */
[----:B------:R-:W-:Y:S01]  /*46d0*/  IMAD.SHL.U32 R15, R16, 0x2, RZ ;  /* 0x00000002100f7824 */ /* 0x000fe200078e00ff */
[----:B------:R-:W-:Y:S02]  /*46e0*/  LOP3.LUT R4, R29, R4, R21, 0x96, !PT ;  /* 0x000000041d047212 */ /* 0x000fe400078e9615 */
[----:B------:R-:W-:Y:S02]  /*46f0*/  LOP3.LUT R19, R19, 0x1b, R14, 0x78, !PT ;  /* 0x0000001b13137812 */ /* 0x000fe400078e780e */
[C---:B-----5:R-:W-:Y:S01]  /*4700*/  LOP3.LUT R21, R9.reuse, UR12, R24, 0x96, !PT ;  /* 0x0000000c09157c12 */ /* 0x060fe2000f8e9618 */
[----:B------:R-:W1:Y:S01]  /*4710*/  LDCU.U8 UR12, c[0x3][0x17c] ;  /* 0x00c02f80ff0c77ac */ /* 0x000e620008000000 */
[----:B0-----:R-:W-:-:S02]  /*4720*/  LOP3.LUT R14, R9, UR13, R25, 0x96, !PT ;  /* 0x0000000d090e7c12 */ /* 0x001fc4000f8e9619 */
[----:B------:R-:W-:Y:S02]  /*4730*/  LOP3.LUT R15, R15, 0x1b, R20, 0x78, !PT ;  /* 0x0000001b0f0f7812 */ /* 0x000fe400078e7814 */
[C---:B------:R-:W-:Y:S02]  /*4740*/  LOP3.LUT R20, R16.reuse, R21, R10, 0x96, !PT ;  /* 0x0000001510147212 */ /* 0x040fe400078e960a */
[----:B------:R-:W-:Y:S02]  /*4750*/  LOP3.LUT R14, R19, R14, R16, 0x96, !PT ;  /* 0x0000000e130e7212 */ /* 0x000fe400078e9610 */
[----:B------:R-:W-:Y:S02]  /*4760*/  LOP3.LUT R16, R16, UR14, RZ, 0x3c, !PT ;  /* 0x0000000e10107c12 */ /* 0x000fe4000f8e3cff */
[----:B--2---:R-:W-:Y:S02]  /*4770*/  LOP3.LUT R9, R9, UR15, RZ, 0x3c, !PT ;  /* 0x0000000f09097c12 */ /* 0x004fe4000f8e3cff */
[----:B------:R-:W-:-:S02]  /*4780*/  LOP3.LUT R16, R16, R24, R25, 0x96, !PT ;  /* 0x0000001810107212 */ /* 0x000fc400078e9619 */
[----:B------:R-:W-:Y:S02]  /*4790*/  LOP3.LUT R24, R9, R24, R25, 0x96, !PT ;  /* 0x0000001809187212 */ /* 0x000fe400078e9619 */
[----:B---3--:R-:W-:Y:S02]  /*47a0*/  LOP3.LUT R9, R13, 0xffff, RZ, 0xc0, !PT ;  /* 0x0000ffff0d097812 */ /* 0x008fe400078ec0ff */
[C---:B------:R-:W-:Y:S02]  /*47b0*/  LOP3.LUT R10, R15.reuse, R24, R10, 0x96, !PT ;  /* 0x000000180f0a7212 */ /* 0x040fe400078e960a */
[--C-:B------:R-:W-:Y:S02]  /*47c0*/  LOP3.LUT R15, R15, R16, R11.reuse, 0x96, !PT ;  /* 0x000000100f0f7212 */ /* 0x100fe400078e960b */
[----:B------:R-:W-:Y:S02]  /*47d0*/  LOP3.LUT R11, R14, 0xffff, R11, 0x48, !PT ;  /* 0x0000ffff0e0b7812 */ /* 0x000fe400078e480b */
[----:B------:R-:W-:-:S02]  /*47e0*/  LOP3.LUT R14, R22, 0xffff, RZ, 0xc0, !PT ;  /* 0x0000ffff160e7812 */ /* 0x000fc400078ec0ff */
[----:B------:R-:W-:Y:S01]  /*47f0*/  LOP3.LUT R16, R28, 0xffff, RZ, 0xc0, !PT ;  /* 0x0000ffff1c107812 */ /* 0x000fe200078ec0ff */
[----:B------:R-:W-:Y:S01]  /*4800*/  IMAD.SHL.U32 R25, R22, 0x2, RZ ;  /* 0x0000000216197824 */ /* 0x000fe200078e00ff */
[----:B------:R-:W-:Y:S02]  /*4810*/  SHF.R.U32.HI R24, RZ, 0x7, R9 ;  /* 0x00000007ff187819 */ /* 0x000fe40000011609 */
[----:B------:R-:W-:Y:S02]  /*4820*/  LOP3.LUT R9, R20, 0xffff, R19, 0x48, !PT ;  /* 0x0000ffff14097812 */ /* 0x000fe400078e4813 */
[----:B------:R-:W-:Y:S02]  /*4830*/  SHF.R.U32.HI R14, RZ, 0x7, R14 ;  /* 0x00000007ff0e7819 */ /* 0x000fe4000001160e */
[----:B------:R-:W-:Y:S02]  /*4840*/  SHF.R.U32.HI R19, RZ, 0x7, R16 ;  /* 0x00000007ff137819 */ /* 0x000fe40000011610 */
[----:B------:R-:W-:-:S02]  /*4850*/  LOP3.LUT R16, R18, 0xffff, R3, 0x48, !PT ;  /* 0x0000ffff12107812 */ /* 0x000fc400078e4803 */
[----:B------:R-:W-:Y:S02]  /*4860*/  LOP3.LUT R25, R25, 0x1b, R14, 0x78, !PT ;  /* 0x0000001b19197812 */ /* 0x000fe400078e780e */
[----:B------:R-:W-:Y:S02]  /*4870*/  LOP3.LUT R14, R27, 0xff, RZ, 0xc0, !PT ;  /* 0x000000ff1b0e7812 */ /* 0x000fe400078ec0ff */
[----:B------:R-:W-:Y:S02]  /*4880*/  LOP3.LUT R16, R16, 0xff, RZ, 0xc0, !PT ;  /* 0x000000ff10107812 */ /* 0x000fe400078ec0ff */
[----:B------:R-:W-:Y:S01]  /*4890*/  LOP3.LUT R21, R26, 0xff, RZ, 0xc0, !PT ;  /* 0x000000ff1a157812 */ /* 0x000fe200078ec0ff */
[----:B------:R-:W0:Y:S01]  /*48a0*/  LDCU.U8 UR14, c[0x3][0x17f] ;  /* 0x00c02fe0ff0e77ac */ /* 0x000e220008000000 */
[----:B------:R-:W2:Y:S01]  /*48b0*/  LDC.S8 R14, c[0x3][R14] ;  /* 0x00c000000e0e7b82 */ /* 0x000ea20000000200 */
[----:B------:R-:W-:Y:S01]  /*48c0*/  LOP3.LUT R29, R11, 0xff, RZ, 0xc0, !PT ;  /* 0x000000ff0b1d7812 */ /* 0x000fe200078ec0ff */
[----:B------:R-:W-:Y:S01]  /*48d0*/  IMAD.SHL.U32 R20, R28, 0x2, RZ ;  /* 0x000000021c147824 */ /* 0x000fe200078e00ff */
[----:B------:R-:W-:-:S05]  /*48e0*/  LOP3.LUT R26, R15, 0xff, RZ, 0xc0, !PT ;  /* 0x000000ff0f1a7812 */ /* 0x000fca00078ec0ff */
[----:B------:R-:W3:Y:S01]  /*48f0*/  LDC.S8 R16, c[0x3][R16] ;  /* 0x00c0000010107b82 */ /* 0x000ee20000000200 */
[----:B----4-:R-:W-:-:S07]  /*4900*/  LOP3.LUT R18, R12, 0xffff, RZ, 0xc0, !PT ;  /* 0x0000ffff0c127812 */ /* 0x010fce00078ec0ff */
[----:B------:R-:W4:Y:S01]  /*4910*/  LDC.S8 R21, c[0x3][R21] ;  /* 0x00c0000015157b82 */ /* 0x000f220000000200 */
[----:B------:R-:W-:Y:S01]  /*4920*/  LOP3.LUT R20, R20, 0x1b, R19, 0x78, !PT ;  /* 0x0000001b14147812 */ /* 0x000fe200078e7813 */
[----:B------:R-:W-:Y:S01]  /*4930*/  IMAD.SHL.U32 R19, R12, 0x2, RZ ;  /* 0x000000020c137824 */ /* 0x000fe200078e00ff */
[----:B------:R-:W-:-:S05]  /*4940*/  SHF.R.U32.HI R18, RZ, 0x7, R18 ;  /* 0x00000007ff127819 */ /* 0x000fca0000011612 */
[----:B------:R-:W5:Y:S01]  /*4950*/  LDC.S8 R15, c[0x3][R29] ;  /* 0x00c000001d0f7b82 */ /* 0x000f620000000200 */
[----:B------:R-:W2:Y:S01]  /*4960*/  LDCU.U8 UR13, c[0x3][0x17d] ;  /* 0x00c02fa0ff0d77ac */ /* 0x000ea20008000000 */
[----:B------:R-:W-:Y:S02]  /*4970*/  LOP3.LUT R18, R19, 0x1b, R18, 0x78, !PT ;  /* 0x0000001b13127812 */ /* 0x000fe400078e7812 */
[C---:B0-----:R-:W-:Y:S01]  /*4980*/  LOP3.LUT R19, R28.reuse, UR14, RZ, 0x3c, !PT ;  /* 0x0000000e1c137c12 */ /* 0x041fe2000f8e3cff */
[----:B------:R-:W0:Y:S01]  /*4990*/  LDCU.U8 UR14, c[0x3][0x17e] ;  /* 0x00c02fc0ff0e77ac */ /* 0x000e220008000000 */
[----:B------:R-:W-:Y:S02]  /*49a0*/  IMAD.SHL.U32 R23, R13, 0x2, RZ ;  /* 0x000000020d177824 */ /* 0x000fe400078e00ff */
[----:B------:R-:W-:Y:S02]  /*49b0*/  LOP3.LUT R19, R19, R13, R12, 0x96, !PT ;  /* 0x0000000d13137212 */ /* 0x000fe400078e960c */
[----:B-1----:R-:W-:-:S02]  /*49c0*/  LOP3.LUT R11, R28, UR12, R13, 0x96, !PT ;  /* 0x0000000c1c0b7c12 */ /* 0x002fc4000f8e960d */
[----:B------:R-:W-:Y:S02]  /*49d0*/  LOP3.LUT R17, R3, R17, R2, 0x96, !PT ;  /* 0x0000001103117212 */ /* 0x000fe400078e9602 */
[----:B------:R-:W-:Y:S01]  /*49e0*/  LOP3.LUT R5, R6, R5, R0, 0x96, !PT ;  /* 0x0000000506057212 */ /* 0x000fe200078e9600 */
[----:B------:R-:W1:Y:S01]  /*49f0*/  LDCU.U8 UR15, c[0x3][0x183] ;  /* 0x00c03060ff0f77ac */ /* 0x000e620008000000 */
[----:B------:R-:W-:Y:S02]  /*4a00*/  LOP3.LUT R23, R23, 0x1b, R24, 0x78, !PT ;  /* 0x0000001b17177812 */ /* 0x000fe400078e7818 */
[--C-:B------:R-:W-:Y:S01]  /*4a10*/  LOP3.LUT R24, R25, R19, R18.reuse, 0x96, !PT ;  /* 0x0000001319187212 */ /* 0x100fe200078e9612 */
[----:B------:R-:W1:Y:S01]  /*4a20*/  LDCU.U8 UR12, c[0x3][0x180] ;  /* 0x00c03000ff0c77ac */ /* 0x000e620008000000 */
[----:B------:R-:W1:Y:S01]  /*4a30*/  LDC.S8 R19, c[0x3][R26] ;  /* 0x00c000001a137b82 */ /* 0x000e620000000200 */
[----:B------:R-:W-:Y:S02]  /*4a40*/  LOP3.LUT R18, R22, R11, R18, 0x96, !PT ;  /* 0x0000000b16127212 */ /* 0x000fe400078e9612 */
[----:B------:R-:W-:-:S02]  /*4a50*/  LOP3.LUT R11, R24, 0xff, RZ, 0xc0, !PT ;  /* 0x000000ff180b7812 */ /* 0x000fc400078ec0ff */
[----:B--2---:R-:W-:-:S04]  /*4a60*/  LOP3.LUT R28, R28, UR13, R12, 0x96, !PT ;  /* 0x0000000d1c1c7c12 */ /* 0x004fc8000f8e960c */
[----:B------:R-:W-:Y:S01]  /*4a70*/  LOP3.LUT R27, R23, R28, R22, 0x96, !PT ;  /* 0x0000001c171b7212 */ /* 0x000fe200078e9616 */
[----:B------:R-:W2:Y:S01]  /*4a80*/  LDC.S8 R11, c[0x3][R11] ;  /* 0x00c000000b0b7b82 */ /* 0x000ea20000000200 */
[----:B0-----:R-:W-:-:S04]  /*4a90*/  LOP3.LUT R22, R22, UR14, RZ, 0x3c, !PT ;  /* 0x0000000e16167c12 */ /* 0x001fc8000f8e3cff */
[----:B------:R-:W-:-:S04]  /*4aa0*/  LOP3.LUT R22, R22, R13, R12, 0x96, !PT ;  /* 0x0000000d16167212 */ /* 0x000fc800078e960c */
[--C-:B------:R-:W-:Y:S02]  /*4ab0*/  LOP3.LUT R22, R25, R22, R20.reuse, 0x96, !PT ;  /* 0x0000001619167212 */ /* 0x100fe400078e9614 */
[----:B------:R-:W-:Y:S02]  /*4ac0*/  LOP3.LUT R13, R27, 0xffff, R20, 0x48, !PT ;  /* 0x0000ffff1b0d7812 */ /* 0x000fe400078e4814 */
[----:B------:R-:W-:Y:S02]  /*4ad0*/  LOP3.LUT R20, R22, 0xff, RZ, 0xc0, !PT ;  /* 0x000000ff16147812 */ /* 0x000fe400078ec0ff */
[----:B------:R-:W-:Y:S02]  /*4ae0*/  LOP3.LUT R12, R18, 0xffff, R23, 0x48, !PT ;  /* 0x0000ffff120c7812 */ /* 0x000fe400078e4817 */
[----:B------:R-:W-:Y:S02]  /*4af0*/  LOP3.LUT R22, R17, 0xffff, R0, 0x48, !PT ;  /* 0x0000ffff11167812 */ /* 0x000fe400078e4800 */
[----:B------:R-:W-:-:S02]  /*4b00*/  LOP3.LUT R23, R8, 0xff, RZ, 0xc0, !PT ;  /* 0x000000ff08177812 */ /* 0x000fc400078ec0ff */
[----:B------:R-:W-:Y:S02]  /*4b10*/  LOP3.LUT R17, R14, 0xffff, RZ, 0xc0, !PT ;  /* 0x0000ffff0e117812 */ /* 0x000fe400078ec0ff */
[----:B---3--:R-:W-:Y:S02]  /*4b20*/  LOP3.LUT R0, R16, 0xffff, RZ, 0xc0, !PT ;  /* 0x0000ffff10007812 */ /* 0x008fe400078ec0ff */
[C---:B----4-:R-:W-:Y:S01]  /*4b30*/  LOP3.LUT R8, R21.reuse, 0xffff, RZ, 0xc0, !PT ;  /* 0x0000ffff15087812 */ /* 0x050fe200078ec0ff */
[----:B------:R-:W-:Y:S01]  /*4b40*/  IMAD.SHL.U32 R2, R21, 0x2, RZ ;  /* 0x0000000215027824 */ /* 0x000fe200078e00ff */
[----:B------:R-:W-:Y:S01]  /*4b50*/  SHF.R.U32.HI R25, RZ, 0x7, R17 ;  /* 0x00000007ff197819 */ /* 0x000fe20000011611 */
[----:B------:R-:W0:Y:S01]  /*4b60*/  LDC.S8 R20, c[0x3][R20] ;  /* 0x00c0000014147b82 */ /* 0x000e220000000200 */
[----:B------:R-:W-:Y:S02]  /*4b70*/  SHF.R.U32.HI R3, RZ, 0x7, R0 ;  /* 0x00000007ff037819 */ /* 0x000fe40000011600 */
[----:B------:R-:W-:-:S02]  /*4b80*/  SHF.R.U32.HI R17, RZ, 0x7, R8 ;  /* 0x00000007ff117819 */ /* 0x000fc40000011608 */
[C---:B-----5:R-:W-:Y:S01]  /*4b90*/  LOP3.LUT R0, R15.reuse, 0xffff, RZ, 0xc0, !PT ;  /* 0x0000ffff0f007812 */ /* 0x060fe200078ec0ff */
[----:B------:R-:W-:Y:S01]  /*4ba0*/  IMAD.SHL.U32 R8, R15, 0x2, RZ ;  /* 0x000000020f087824 */ /* 0x000fe200078e00ff */
[----:B------:R-:W-:Y:S01]  /*4bb0*/  LOP3.LUT R2, R2, 0x1b, R17, 0x78, !PT ;  /* 0x0000001b02027812 */ /* 0x000fe200078e7811 */
[----:B------:R-:W3:Y:S01]  /*4bc0*/  LDC.S8 R23, c[0x3][R23] ;  /* 0x00c0000017177b82 */ /* 0x000ee20000000200 */
[----:B------:R-:W-:Y:S02]  /*4bd0*/  SHF.R.U32.HI R17, RZ, 0x7, R0 ;  /* 0x00000007ff117819 */ /* 0x000fe40000011600 */
[----:B------:R-:W-:Y:S02]  /*4be0*/  LOP3.LUT R27, R5, 0xff, RZ, 0xc0, !PT ;  /* 0x000000ff051b7812 */ /* 0x000fe400078ec0ff */
[----:B------:R-:W-:Y:S01]  /*4bf0*/  LOP3.LUT R8, R8, 0x1b, R17, 0x78, !PT ;  /* 0x0000001b08087812 */ /* 0x000fe200078e7811 */
[----:B------:R-:W4:Y:S02]  /*4c00*/  LDCU.U8 UR14, c[0x3][0x182] ;  /* 0x00c03040ff0e77ac */ /* 0x000f240008000000 */
[----:B------:R5:W3:Y:S01]  /*4c10*/  LDC.S8 R17, c[0x3][R27] ;  /* 0x00c000001b117b82 */ /* 0x000ae20000000200 */
[----:B------:R-:W-:Y:S01]  /*4c20*/  IMAD.SHL.U32 R6, R16, 0x2, RZ ;  /* 0x0000000210067824 */ /* 0x000fe200078e00ff */
[----:B------:R-:W5:Y:S04]  /*4c30*/  LDCU.U8 UR13, c[0x3][0x181] ;  /* 0x00c03020ff0d77ac */ /* 0x000f680008000000 */
[----:B------:R-:W-:-:S02]  /*4c40*/  LOP3.LUT R6, R6, 0x1b, R3, 0x78, !PT ;  /* 0x0000001b06067812 */ /* 0x000fc400078e7803 */
[C---:B-1----:R-:W-:Y:S01]  /*4c50*/  LOP3.LUT R3, R19.reuse, 0xffff, RZ, 0xc0, !PT ;  /* 0x0000ffff13037812 */ /* 0x042fe200078ec0ff */
[C---:B------:R-:W-:Y:S02]  /*4c60*/  IMAD.SHL.U32 R0, R19.reuse, 0x2, RZ ;  /* 0x0000000213007824 */ /* 0x040fe400078e00ff */
[----:B------:R-:W-:Y:S01]  /*4c70*/  IMAD.SHL.U32 R18, R14, 0x2, RZ ;  /* 0x000000020e127824 */ /* 0x000fe200078e00ff */
[----:B------:R-:W-:Y:S01]  /*4c80*/  SHF.R.U32.HI R3, RZ, 0x7, R3 ;  /* 0x00000007ff037819 */ /* 0x000fe20000011603 */
[----:B------:R-:W1:Y:S01]  /*4c90*/  LDCU.U8 UR17, c[0x3][0x185] ;  /* 0x00c030a0ff1177ac */ /* 0x000e620008000000 */
[----:B------:R-:W-:Y:S02]  /*4ca0*/  LOP3.LUT R24, R19, UR15, RZ, 0x3c, !PT ;  /* 0x0000000f13187c12 */ /* 0x000fe4000f8e3cff */
[----:B------:R-:W-:Y:S02]  /*4cb0*/  LOP3.LUT R0, R0, 0x1b, R3, 0x78, !PT ;  /* 0x0000001b00007812 */ /* 0x000fe400078e7803 */
[----:B------:R-:W-:-:S02]  /*4cc0*/  LOP3.LUT R18, R18, 0x1b, R25, 0x78, !PT ;  /* 0x0000001b12127812 */ /* 0x000fc400078e7819 */
[C---:B--2---:R-:W-:Y:S02]  /*4cd0*/  LOP3.LUT R3, R11.reuse, 0xffff, RZ, 0xc0, !PT ;  /* 0x0000ffff0b037812 */ /* 0x044fe400078ec0ff */
[C---:B----4-:R-:W-:Y:S01]  /*4ce0*/  LOP3.LUT R25, R11.reuse, UR14, RZ, 0x3c, !PT ;  /* 0x0000000e0b197c12 */ /* 0x050fe2000f8e3cff */
[----:B------:R-:W-:Y:S01]  /*4cf0*/  IMAD.SHL.U32 R5, R11, 0x2, RZ ;  /* 0x000000020b057824 */ /* 0x000fe200078e00ff */
[----:B------:R-:W-:Y:S02]  /*4d00*/  SHF.R.U32.HI R26, RZ, 0x7, R3 ;  /* 0x00000007ff1a7819 */ /* 0x000fe40000011603 */
[-CC-:B------:R-:W-:Y:S02]  /*4d10*/  LOP3.LUT R24, R24, R21.reuse, R16.reuse, 0x96, !PT ;  /* 0x0000001518187212 */ /* 0x180fe400078e9610 */
[--C-:B------:R-:W-:Y:S02]  /*4d20*/  LOP3.LUT R3, R25, R21, R16.reuse, 0x96, !PT ;  /* 0x0000001519037212 */ /* 0x100fe400078e9610 */
[C---:B------:R-:W-:Y:S01]  /*4d30*/  LOP3.LUT R21, R19.reuse, UR12, R21, 0x96, !PT ;  /* 0x0000000c13157c12 */ /* 0x040fe2000f8e9615 */
[----:B------:R-:W2:Y:S01]  /*4d40*/  LDCU.U8 UR12, c[0x3][0x186] ;  /* 0x00c030c0ff0c77ac */ /* 0x000ea20008000000 */
[----:B-----5:R-:W-:-:S02]  /*4d50*/  LOP3.LUT R16, R19, UR13, R16, 0x96, !PT ;  /* 0x0000000d13107c12 */ /* 0x020fc4000f8e9610 */
[----:B------:R-:W-:Y:S01]  /*4d60*/  LOP3.LUT R25, R9, 0xff, RZ, 0xc0, !PT ;  /* 0x000000ff09197812 */ /* 0x000fe200078ec0ff */
[----:B------:R-:W4:Y:S01]  /*4d70*/  LDCU.U8 UR13, c[0x3][0x187] ;  /* 0x00c030e0ff0d77ac */ /* 0x000f220008000000 */
[----:B------:R-:W-:Y:S02]  /*4d80*/  LOP3.LUT R5, R5, 0x1b, R26, 0x78, !PT ;  /* 0x0000001b05057812 */ /* 0x000fe400078e781a */
[--C-:B------:R-:W-:Y:S02]  /*4d90*/  LOP3.LUT R19, R11, R21, R6.reuse, 0x96, !PT ;  /* 0x000000150b137212 */ /* 0x100fe400078e9606 */
[----:B------:R-:W-:Y:S01]  /*4da0*/  LOP3.LUT R6, R5, R24, R6, 0x96, !PT ;  /* 0x0000001805067212 */ /* 0x000fe200078e9606 */
[----:B------:R-:W5:Y:S01]  /*4db0*/  LDC.S8 R25, c[0x3][R25] ;  /* 0x00c0000019197b82 */ /* 0x000f620000000200 */
[----:B------:R-:W-:Y:S02]  /*4dc0*/  LOP3.LUT R24, R13, 0xff, RZ, 0xc0, !PT ;  /* 0x000000ff0d187812 */ /* 0x000fe400078ec0ff */
[----:B------:R-:W-:-:S02]  /*4dd0*/  LOP3.LUT R21, R4, 0xff, RZ, 0xc0, !PT ;  /* 0x000000ff04157812 */ /* 0x000fc400078ec0ff */
[C---:B0-----:R-:W-:Y:S02]  /*4de0*/  LOP3.LUT R4, R20.reuse, 0xffff, RZ, 0xc0, !PT ;  /* 0x0000ffff14047812 */ /* 0x041fe400078ec0ff */
[C---:B------:R-:W-:Y:S01]  /*4df0*/  LOP3.LUT R29, R20.reuse, UR16, R15, 0x96, !PT ;  /* 0x00000010141d7c12 */ /* 0x040fe2000f8e960f */
[----:B------:R-:W0:Y:S01]  /*4e00*/  LDC.S8 R24, c[0x3][R24] ;  /* 0x00c0000018187b82 */ /* 0x000e220000000200 */
[C---:B-1----:R-:W-:Y:S01]  /*4e10*/  LOP3.LUT R27, R20.reuse, UR17, R14, 0x96, !PT ;  /* 0x00000011141b7c12 */ /* 0x042fe2000f8e960e */
[----:B------:R-:W-:Y:S01]  /*4e20*/  IMAD.SHL.U32 R26, R20, 0x2, RZ ;  /* 0x00000002141a7824 */ /* 0x000fe200078e00ff */
[C---:B---3--:R-:W-:Y:S02]  /*4e30*/  LOP3.LUT R13, R23.reuse, 0xffff, RZ, 0xc0, !PT ;  /* 0x0000ffff170d7812 */ /* 0x048fe400078ec0ff */
[----:B------:R-:W-:Y:S01]  /*4e40*/  SHF.R.U32.HI R9, RZ, 0x7, R4 ;  /* 0x00000007ff097819 */ /* 0x000fe20000011604 */
[C---:B------:R-:W-:Y:S01]  /*4e50*/  IMAD.SHL.U32 R4, R23.reuse, 0x2, RZ ;  /* 0x0000000217047824 */ /* 0x040fe200078e00ff */
[----:B------:R-:W-:Y:S01]  /*4e60*/  LOP3.LUT R29, R23, R29, R18, 0x96, !PT ;  /* 0x0000001d171d7212 */ /* 0x000fe200078e9612 */
[----:B------:R-:W1:Y:S01]  /*4e70*/  LDC.S8 R21, c[0x3][R21] ;  /* 0x00c0000015157b82 */ /* 0x000e620000000200 */
[----:B------:R-:W-:-:S02]  /*4e80*/  LOP3.LUT R27, R8, R27, R23, 0x96, !PT ;  /* 0x0000001b081b7212 */ /* 0x000fc400078e9617 */
[----:B--2---:R-:W-:Y:S01]  /*4e90*/  LOP3.LUT R23, R23, UR12, RZ, 0x3c, !PT ;  /* 0x0000000c17177c12 */ /* 0x004fe2000f8e3cff */
[----:B------:R-:W2:Y:S01]  /*4ea0*/  LDCU.U8 UR12, c[0x3][0x188] ;  /* 0x00c03100ff0c77ac */ /* 0x000ea20008000000 */
[----:B----4-:R-:W-:Y:S02]  /*4eb0*/  LOP3.LUT R20, R20, UR13, RZ, 0x3c, !PT ;  /* 0x0000000d14147c12 */ /* 0x010fe4000f8e3cff */
[----:B------:R-:W-:Y:S02]  /*4ec0*/  SHF.R.U32.HI R13, RZ, 0x7, R13 ;  /* 0x00000007ff0d7819 */ /* 0x000fe4000001160d */
[----:B------:R-:W-:Y:S02]  /*4ed0*/  LOP3.LUT R26, R26, 0x1b, R9, 0x78, !PT ;  /* 0x0000001b1a1a7812 */ /* 0x000fe400078e7809 */
[-CC-:B------:R-:W-:Y:S02]  /*4ee0*/  LOP3.LUT R23, R23, R15.reuse, R14.reuse, 0x96, !PT ;  /* 0x0000000f17177212 */ /* 0x180fe400078e960e */
[----:B------:R-:W-:-:S02]  /*4ef0*/  LOP3.LUT R9, R20, R15, R14, 0x96, !PT ;  /* 0x0000000f14097212 */ /* 0x000fc400078e960e */
[C---:B------:R-:W-:Y:S02]  /*4f00*/  LOP3.LUT R14, R17.reuse, 0xffff, RZ, 0xc0, !PT ;  /* 0x0000ffff110e7812 */ /* 0x040fe400078ec0ff */
[----:B------:R-:W-:Y:S01]  /*4f10*/  LOP3.LUT R4, R4, 0x1b, R13, 0x78, !PT ;  /* 0x0000001b04047812 */ /* 0x000fe200078e780d */
[----:B------:R-:W-:Y:S01]  /*4f20*/  IMAD.SHL.U32 R20, R17, 0x2, RZ ;  /* 0x0000000211147824 */ /* 0x000fe200078e00ff */
[----:B------:R-:W-:Y:S02]  /*4f30*/  LOP3.LUT R13, R22, 0xff, RZ, 0xc0, !PT ;  /* 0x000000ff160d7812 */ /* 0x000fe400078ec0ff */
[----:B------:R-:W-:-:S04]  /*4f40*/  SHF.R.U32.HI R15, RZ, 0x7, R14 ;  /* 0x00000007ff0f7819 */ /* 0x000fc8000001160e */
[----:B------:R-:W3:Y:S01]  /*4f50*/  LDC.S8 R13, c[0x3][R13] ;  /* 0x00c000000d0d7b82 */ /* 0x000ee20000000200 */
[----:B------:R-:W-:Y:S02]  /*4f60*/  LOP3.LUT R20, R20, 0x1b, R15, 0x78, !PT ;  /* 0x0000001b14147812 */ /* 0x000fe400078e780f */
[----:B------:R-:W-:Y:S02]  /*4f70*/  LOP3.LUT R15, R7, 0xff, RZ, 0xc0, !PT ;  /* 0x000000ff070f7812 */ /* 0x000fe400078ec0ff */
[----:B------:R-:W-:Y:S02]  /*4f80*/  LOP3.LUT R10, R10, 0xff, RZ, 0xc0, !PT ;  /* 0x000000ff0a0a7812 */ /* 0x000fe400078ec0ff */
[----:B------:R-:W-:Y:S02]  /*4f90*/  LOP3.LUT R9, R4, R9, R18, 0x96, !PT ;  /* 0x0000000904097212 */ /* 0x000fe400078e9612 */
[----:B------:R-:W4:Y:S01]  /*4fa0*/  LDC.S8 R15, c[0x3][R15] ;  /* 0x00c000000f0f7b82 */ /* 0x000f220000000200 */
[----:B------:R-:W-:-:S07]  /*4fb0*/  LOP3.LUT R18, R12, 0xff, RZ, 0xc0, !PT ;  /* 0x000000ff0c127812 */ /* 0x000fce00078ec0ff */
[----:B------:R-:W4:Y:S01]  /*4fc0*/  LDC.S8 R10, c[0x3][R10] ;  /* 0x00c000000a0a7b82 */ /* 0x000f220000000200 */
[----:B------:R-:W2:Y:S01]  /*4fd0*/  LDCU.U8 UR13, c[0x3][0x189] ;  /* 0x00c03120ff0d77ac */ /* 0x000ea20008000000 */
[----:B------:R-:W-:-:S06]  /*4fe0*/  LOP3.LUT R14, R29, 0xffff, R8, 0x48, !PT ;  /* 0x0000ffff1d0e7812 */ /* 0x000fcc00078e4808 */
[----:B------:R-:W4:Y:S01]  /*4ff0*/  LDC.S8 R18, c[0x3][R18] ;  /* 0x00c0000012127b82 */ /* 0x000f220000000200 */
[C---:B-----5:R-:W-:Y:S01]  /*5000*/  LOP3.LUT R8, R25.reuse, 0xffff, RZ, 0xc0, !PT ;  /* 0x0000ffff19087812 */ /* 0x060fe200078ec0ff */
[----:B------:R-:W5:Y:S01]  /*5010*/  LDCU.U8 UR14, c[0x3][0x18a] ;  /* 0x00c03140ff0e77ac */ /* 0x000f620008000000 */
[----:B------:R-:W-:Y:S01]  /*5020*/  IMAD.SHL.U32 R7, R25, 0x2, RZ ;  /* 0x0000000219077824 */ /* 0x000fe200078e00ff */
[----:B------:R-:W3:Y:S01]  /*5030*/  LDCU.U8 UR15, c[0x3][0x18b] ;  /* 0x00c03160ff0f77ac */ /* 0x000ee20008000000 */
[----:B------:R-:W-:Y:S02]  /*5040*/  SHF.R.U32.HI R8, RZ, 0x7, R8 ;  /* 0x00000007ff087819 */ /* 0x000fe40000011608 */
[C---:B0-----:R-:W-:Y:S02]  /*5050*/  LOP3.LUT R12, R24.reuse, 0xffff, RZ, 0xc0, !PT ;  /* 0x0000ffff180c7812 */ /* 0x041fe400078ec0ff */
[----:B------:R-:W-:Y:S01]  /*5060*/  LOP3.LUT R7, R7, 0x1b, R8, 0x78, !PT ;  /* 0x0000001b07077812 */ /* 0x000fe200078e7808 */
[----:B------:R-:W-:Y:S01]  /*5070*/  IMAD.SHL.U32 R8, R24, 0x2, RZ ;  /* 0x0000000218087824 */ /* 0x000fe200078e00ff */
[----:B------:R-:W-:-:S02]  /*5080*/  LOP3.LUT R4, R4, R23, R26, 0x96, !PT ;  /* 0x0000001704047212 */ /* 0x000fc400078e961a */
[C---:B-1----:R-:W-:Y:S02]  /*5090*/  LOP3.LUT R22, R21.reuse, 0xffff, RZ, 0xc0, !PT ;  /* 0x0000ffff15167812 */ /* 0x042fe400078ec0ff */
[----:B------:R-:W-:Y:S01]  /*50a0*/  SHF.R.U32.HI R23, RZ, 0x7, R12 ;  /* 0x00000007ff177819 */ /* 0x000fe2000001160c */
[----:B------:R-:W-:Y:S01]  /*50b0*/  IMAD.SHL.U32 R12, R21, 0x2, RZ ;  /* 0x00000002150c7824 */ /* 0x000fe200078e00ff */
[----:B------:R-:W-:Y:S02]  /*50c0*/  SHF.R.U32.HI R29, RZ, 0x7, R22 ;  /* 0x00000007ff1d7819 */ /* 0x000fe40000011616 */
[----:B------:R-:W-:Y:S02]  /*50d0*/  LOP3.LUT R8, R8, 0x1b, R23, 0x78, !PT ;  /* 0x0000001b08087812 */ /* 0x000fe400078e7817 */
[C---:B--2---:R-:W-:Y:S01]  /*50e0*/  LOP3.LUT R22, R17.reuse, UR12, R24, 0x96, !PT ;  /* 0x0000000c11167c12 */ /* 0x044fe2000f8e9618 */
[----:B------:R-:W0:Y:S01]  /*50f0*/  LDCU.U8 UR12, c[0x3][0x18c] ;  /* 0x00c03180ff0c77ac */ /* 0x000e220008000000 */
[----:B------:R-:W-:-:S02]  /*5100*/  LOP3.LUT R23, R17, UR13, R25, 0x96, !PT ;  /* 0x0000000d11177c12 */ /* 0x000fc4000f8e9619 */
[----:B------:R-:W-:Y:S02]  /*5110*/  LOP3.LUT R12, R12, 0x1b, R29, 0x78, !PT ;  /* 0x0000001b0c0c7812 */ /* 0x000fe400078e781d */
[C---:B------:R-:W-:Y:S02]  /*5120*/  LOP3.LUT R29, R21.reuse, R22, R7, 0x96, !PT ;  /* 0x00000016151d7212 */ /* 0x040fe400078e9607 */
[----:B------:R-:W-:Y:S02]  /*5130*/  LOP3.LUT R23, R8, R23, R21, 0x96, !PT ;  /* 0x0000001708177212 */ /* 0x000fe400078e9615 */
[----:B-----5:R-:W-:Y:S02]  /*5140*/  LOP3.LUT R21, R21, UR14, RZ, 0x3c, !PT ;  /* 0x0000000e15157c12 */ /* 0x020fe4000f8e3cff */
[----:B---3--:R-:W-:Y:S02]  /*5150*/  LOP3.LUT R22, R17, UR15, RZ, 0x3c, !PT ;  /* 0x0000000f11167c12 */ /* 0x008fe4000f8e3cff */
[----:B------:R-:W-:-:S02]  /*5160*/  LOP3.LUT R17, R21, R24, R25, 0x96, !PT ;  /* 0x0000001815117212 */ /* 0x000fc400078e9619 */
[----:B------:R-:W-:Y:S02]  /*5170*/  LOP3.LUT R22, R22, R24, R25, 0x96, !PT ;  /* 0x0000001816167212 */ /* 0x000fe400078e9619 */
[C---:B------:R-:W-:Y:S02]  /*5180*/  LOP3.LUT R21, R13.reuse, 0xffff, RZ, 0xc0, !PT ;  /* 0x0000ffff0d157812 */ /* 0x040fe400078ec0ff */
[C---:B------:R-:W-:Y:S01]  /*5190*/  LOP3.LUT R7, R12.reuse, R22, R7, 0x96, !PT ;  /* 0x000000160c077212 */ /* 0x040fe200078e9607 */
[----:B------:R-:W1:Y:S01]  /*51a0*/  LDCU.U8 UR15, c[0x3][0x18f] ;  /* 0x00c031e0ff0f77ac */ /* 0x000e620008000000 */
[----:B------:R-:W-:Y:S01]  /*51b0*/  SHF.R.U32.HI R22, RZ, 0x7, R21 ;  /* 0x00000007ff167819 */ /* 0x000fe20000011615 */
[----:B------:R-:W-:Y:S01]  /*51c0*/  IMAD.SHL.U32 R21, R13, 0x2, RZ ;  /* 0x000000020d157824 */ /* 0x000fe200078e00ff */
[----:B------:R-:W-:Y:S02]  /*51d0*/  LOP3.LUT R12, R12, R17, R20, 0x96, !PT ;  /* 0x000000110c0c7212 */ /* 0x000fe400078e9614 */
[----:B----4-:R-:W-:-:S02]  /*51e0*/  LOP3.LUT R17, R15, 0xffff, RZ, 0xc0, !PT ;  /* 0x0000ffff0f117812 */ /* 0x010fc400078ec0ff */
[----:B------:R-:W-:Y:S01]  /*51f0*/  LOP3.LUT R24, R23, 0xffff, R20, 0x48, !PT ;  /* 0x0000ffff17187812 */ /* 0x000fe200078e4814 */
[----:B------:R-:W-:Y:S01]  /*5200*/  IMAD.SHL.U32 R20, R15, 0x2, RZ ;  /* 0x000000020f147824 */ /* 0x000fe200078e00ff */
[----:B------:R-:W-:Y:S02]  /*5210*/  LOP3.LUT R21, R21, 0x1b, R22, 0x78, !PT ;  /* 0x0000001b15157812 */ /* 0x000fe400078e7816 */
[C---:B------:R-:W-:Y:S02]  /*5220*/  LOP3.LUT R22, R10.reuse, 0xffff, RZ, 0xc0, !PT ;  /* 0x0000ffff0a167812 */ /* 0x040fe400078ec0ff */
[----:B------:R-:W-:Y:S01]  /*5230*/  SHF.R.U32.HI R17, RZ, 0x7, R17 ;  /* 0x00000007ff117819 */ /* 0x000fe20000011611 */
[----:B------:R-:W-:Y:S01]  /*5240*/  IMAD.SHL.U32 R23, R10, 0x2, RZ ;  /* 0x000000020a177824 */ /* 0x000fe200078e00ff */
[----:B------:R-:W2:Y:S01]  /*5250*/  LDCU.U8 UR13, c[0x3][0x18d] ;  /* 0x00c031a0ff0d77ac */ /* 0x000ea20008000000 */
[----:B------:R-:W-:Y:S02]  /*5260*/  SHF.R.U32.HI R22, RZ, 0x7, R22 ;  /* 0x00000007ff167819 */ /* 0x000fe40000011616 */
[----:B------:R-:W-:-:S02]  /*5270*/  LOP3.LUT R20, R20, 0x1b, R17, 0x78, !PT ;  /* 0x0000001b14147812 */ /* 0x000fc400078e7811 */
[C---:B------:R-:W-:Y:S01]  /*5280*/  LOP3.LUT R17, R18.reuse, 0xffff, RZ, 0xc0, !PT ;  /* 0x0000ffff12117812 */ /* 0x040fe200078ec0ff */
[----:B------:R-:W3:Y:S01]  /*5290*/  LDCU.U8 UR14, c[0x3][0x18e] ;  /* 0x00c031c0ff0e77ac */ /* 0x000ee20008000000 */
[----:B------:R-:W-:Y:S02]  /*52a0*/  LOP3.LUT R23, R23, 0x1b, R22, 0x78, !PT ;  /* 0x0000001b17177812 */ /* 0x000fe400078e7816 */
[----:B------:R-:W-:Y:S01]  /*52b0*/  SHF.R.U32.HI R22, RZ, 0x7, R17 ;  /* 0x00000007ff167819 */ /* 0x000fe20000011611 */
[----:B------:R-:W-:Y:S01]  /*52c0*/  IMAD.SHL.U32 R17, R18, 0x2, RZ ;  /* 0x0000000212117824 */ /* 0x000fe200078e00ff */
[----:B-1----:R-:W-:-:S04]  /*52d0*/  LOP3.LUT R25, R15, UR15, RZ, 0x3c, !PT ;  /* 0x0000000f0f197c12 */ /* 0x002fc8000f8e3cff */
[----:B------:R-:W-:Y:S02]  /*52e0*/  LOP3.LUT R22, R17, 0x1b, R22, 0x78, !PT ;  /* 0x0000001b11167812 */ /* 0x000fe400078e7816 */
[----:B------:R-:W-:Y:S02]  /*52f0*/  LOP3.LUT R17, R25, R13, R18, 0x96, !PT ;  /* 0x0000000d19117212 */ /* 0x000fe400078e9612 */
[----:B0-----:R-:W-:Y:S01]  /*5300*/  LOP3.LUT R25, R15, UR12, R13, 0x96, !PT ;  /* 0x0000000c0f197c12 */ /* 0x001fe2000f8e960d */
[----:B------:R-:W0:Y:S01]  /*5310*/  LDC R28, c[0x0][0x360] ;  /* 0x0000d800ff1c7b82 */ /* 0x000e220000000800 */
[----:B------:R-:W-:Y:S01]  /*5320*/  LOP3.LUT R19, R19, 0xffff, R2, 0x48, !PT ;  /* 0x0000ffff13137812 */ /* 0x000fe200078e4802 */
[----:B------:R-:W1:Y:S01]  /*5330*/  LDCU.U8 UR12, c[0x3][0x190] ;  /* 0x00c03200ff0c77ac */ /* 0x000e620008000000 */
[----:B------:R-:W-:Y:S02]  /*5340*/  LOP3.LUT R17, R23, R17, R22, 0x96, !PT ;  /* 0x0000001117117212 */ /* 0x000fe400078e9616 */
[----:B------:R-:W-:-:S02]  /*5350*/  LOP3.LUT R27, R27, 0xffff, R26, 0x48, !PT ;  /* 0x0000ffff1b1b7812 */ /* 0x000fc400078e481a */
[----:B------:R-:W-:Y:S02]  /*5360*/  LOP3.LUT R22, R10, R25, R22, 0x96, !PT ;  /* 0x000000190a167212 */ /* 0x000fe400078e9616 */
[----:B--2---:R-:W-:Y:S02]  /*5370*/  LOP3.LUT R25, R15, UR13, R18, 0x96, !PT ;  /* 0x0000000d0f197c12 */ /* 0x004fe4000f8e9612 */
[----:B------:R-:W-:Y:S02]  /*5380*/  LOP3.LUT R12, R12, 0xff, RZ, 0xc0, !PT ;  /* 0x000000ff0c0c7812 */ /* 0x000fe400078ec0ff */
[----:B------:R-:W-:Y:S02]  /*5390*/  LOP3.LUT R15, R19, 0xff, RZ, 0xc0, !PT ;  /* 0x000000ff130f7812 */ /* 0x000fe400078ec0ff */
[----:B------:R-:W-:Y:S02]  /*53a0*/  LOP3.LUT R27, R27, 0xff, RZ, 0xc0, !PT ;  /* 0x000000ff1b1b7812 */ /* 0x000fe400078ec0ff */
[----:B---3--:R-:W-:Y:S01]  /*53b0*/  LOP3.LUT R26, R10, UR14, RZ, 0x3c, !PT ;  /* 0x0000000e0a1a7c12 */ /* 0x008fe2000f8e3cff */
[----:B------:R-:W2:Y:S01]  /*53c0*/  LDC.S8 R12, c[0x3][R12] ;  /* 0x00c000000c0c7b82 */ /* 0x000ea20000000200 */
[----:B------:R-:W-:-:S02]  /*53d0*/  LOP3.LUT R25, R21, R25, R10, 0x96, !PT ;  /* 0x0000001915197212 */ /* 0x000fc400078e960a */
[----:B------:R-:W-:Y:S01]  /*53e0*/  LOP3.LUT R26, R26, R13, R18, 0x96, !PT ;  /* 0x0000000d1a1a7212 */ /* 0x000fe200078e9612 */
[----:B------:R-:W0:Y:S01]  /*53f0*/  S2R R19, SR_TID.X ;  /* 0x0000000000137919 */ /* 0x000e220000002100 */
[----:B------:R-:W-:-:S03]  /*5400*/  LOP3.LUT R18, R17, 0xff, RZ, 0xc0, !PT ;  /* 0x000000ff11127812 */ /* 0x000fc600078ec0ff */
[----:B------:R-:W3:Y:S01]  /*5410*/  LDC.S8 R10, c[0x3][R27] ;  /* 0x00c000001b0a7b82 */ /* 0x000ee20000000200 */
[----:B------:R-:W-:Y:S02]  /*5420*/  LOP3.LUT R17, R14, 0xff, RZ, 0xc0, !PT ;  /* 0x000000ff0e117812 */ /* 0x000fe400078ec0ff */
[----:B------:R-:W-:-:S05]  /*5430*/  LOP3.LUT R14, R24, 0xff, RZ, 0xc0, !PT ;  /* 0x000000ff180e7812 */ /* 0x000fca00078ec0ff */
[----:B------:R-:W4:Y:S08]  /*5440*/  LDC.S8 R15, c[0x3][R15] ;  /* 0x00c000000f0f7b82 */ /* 0x000f300000000200 */
[----:B------:R-:W5:Y:S08]  /*5450*/  LDC.S8 R18, c[0x3][R18] ;  /* 0x00c0000012127b82 */ /* 0x000f700000000200 */
[----:B------:R-:W5:Y:S08]  /*5460*/  LDC.S8 R14, c[0x3][R14] ;  /* 0x00c000000e0e7b82 */ /* 0x000f700000000200 */
[----:B------:R-:W5:Y:S01]  /*5470*/  LDC.S8 R17, c[0x3][R17] ;  /* 0x00c0000011117b82 */ /* 0x000f620000000200 */
[----:B------:R-:W-:Y:S01]  /*5480*/  LOP3.LUT R26, R23, R26, R20, 0x96, !PT ;  /* 0x0000001a171a7212 */ /* 0x000fe200078e9614 */
[----:B0-----:R-:W-:Y:S01]  /*5490*/  IMAD R13, R28, UR11, R19 ;  /* 0x0000000b1c0d7c24 */ /* 0x001fe2000f8e0213 */
[----:B------:R-:W-:-:S02]  /*54a0*/  LOP3.LUT R19, R22, 0xffff, R21, 0x48, !PT ;  /* 0x0000ffff16137812 */ /* 0x000fc400078e4815 */
[----:B------:R-:W-:Y:S01]  /*54b0*/  LOP3.LUT R21, R5, R3, R0, 0x96, !PT ;  /* 0x0000000305157212 */ /* 0x000fe200078e9600 */
[----:B------:R-:W0:Y:S01]  /*54c0*/  LDCU.U8 UR14, c[0x3][0x193] ;  /* 0x00c03260ff0e77ac */ /* 0x000e220008000000 */
[----:B------:R-:W-:Y:S01]  /*54d0*/  LOP3.LUT R3, R26, 0xff, RZ, 0xc0, !PT ;  /* 0x000000ff1a037812 */ /* 0x000fe200078ec0ff */
[----:B------:R-:W1:Y:S01]  /*54e0*/  LDCU.U8 UR11, c[0x3][0x191] ;  /* 0x00c03220ff0b77ac */ /* 0x000e620008000000 */
[----:B------:R-:W5:Y:S04]  /*54f0*/  LDCU.U8 UR13, c[0x3][0x192] ;  /* 0x00c03240ff0d77ac */ /* 0x000f680008000000 */
[----:B------:R-:W5:Y:S01]  /*5500*/  LDC.S8 R3, c[0x3][R3] ;  /* 0x00c0000003037b82 */ /* 0x000f620000000200 */
[----:B------:R-:W-:Y:S02]  /*5510*/  LOP3.LUT R20, R25, 0xffff, R20, 0x48, !PT ;  /* 0x0000ffff19147812 */ /* 0x000fe400078e4814 */
[----:B------:R-:W-:-:S02]  /*5520*/  LOP3.LUT R26, R6, 0xff, RZ, 0xc0, !PT ;  /* 0x000000ff061a7812 */ /* 0x000fc400078ec0ff */
[----:B------:R-:W-:Y:S02]  /*5530*/  LOP3.LUT R25, R2, R16, R11, 0x96, !PT ;  /* 0x0000001002197212 */ /* 0x000fe400078e960b */
[----:B--2---:R-:W-:Y:S02]  /*5540*/  LOP3.LUT R22, R12, 0xffff, RZ, 0xc0, !PT ;  /* 0x0000ffff0c167812 */ /* 0x004fe400078ec0ff */
[C---:B----4-:R-:W-:Y:S02]  /*5550*/  LOP3.LUT R6, R15.reuse, 0xffff, RZ, 0xc0, !PT ;  /* 0x0000ffff0f067812 */ /* 0x050fe400078ec0ff */
[----:B---3--:R-:W-:Y:S01]  /*5560*/  LOP3.LUT R16, R10, 0xffff, RZ, 0xc0, !PT ;  /* 0x0000ffff0a107812 */ /* 0x008fe200078ec0ff */
[----:B------:R-:W-:Y:S01]  /*5570*/  IMAD.SHL.U32 R23, R12, 0x2, RZ ;  /* 0x000000020c177824 */ /* 0x000fe200078e00ff */
[----:B------:R-:W-:Y:S01]  /*5580*/  SHF.R.U32.HI R6, RZ, 0x7, R6 ;  /* 0x00000007ff067819 */ /* 0x000fe20000011606 */
[----:B------:R-:W-:Y:S01]  /*5590*/  IMAD.SHL.U32 R11, R15, 0x2, RZ ;  /* 0x000000020f0b7824 */ /* 0x000fe200078e00ff */
[----:B------:R-:W-:Y:S01]  /*55a0*/  SHF.R.U32.HI R16, RZ, 0x7, R16 ;  /* 0x00000007ff107819 */ /* 0x000fe20000011610 */
[----:B------:R-:W-:Y:S01]  /*55b0*/  IMAD.SHL.U32 R5, R10, 0x2, RZ ;  /* 0x000000020a057824 */ /* 0x000fe200078e00ff */
[----:B------:R-:W-:Y:S01]  /*55c0*/  SHF.R.U32.HI R22, RZ, 0x7, R22 ;  /* 0x00000007ff167819 */ /* 0x000fe20000011616 */
[----:B------:R2:W3:Y:S01]  /*55d0*/  LDC.S8 R2, c[0x3][R26] ;  /* 0x00c000001a027b82 */ /* 0x0004e20000000200 */
[----:B------:R-:W-:-:S02]  /*55e0*/  LOP3.LUT R11, R11, 0x1b, R6, 0x78, !PT ;  /* 0x0000001b0b0b7812 */ /* 0x000fc400078e7806 */
[----:B------:R-:W-:Y:S02]  /*55f0*/  LOP3.LUT R5, R5, 0x1b, R16, 0x78, !PT ;  /* 0x0000001b05057812 */ /* 0x000fe400078e7810 */
[----:B------:R-:W-:Y:S02]  /*5600*/  LOP3.LUT R23, R23, 0x1b, R22, 0x78, !PT ;  /* 0x0000001b17177812 */ /* 0x000fe400078e7816 */
[C---:B0-----:R-:W-:Y:S02]  /*5610*/  LOP3.LUT R6, R12.reuse, UR14, RZ, 0x3c, !PT ;  /* 0x0000000e0c067c12 */ /* 0x041fe4000f8e3cff */
[C---:B-1----:R-:W-:Y:S02]  /*5620*/  LOP3.LUT R22, R12.reuse, UR12, R10, 0x96, !PT ;  /* 0x0000000c0c167c12 */ /* 0x042fe4000f8e960a */
[----:B------:R-:W-:Y:S01]  /*5630*/  LOP3.LUT R16, R12, UR11, R15, 0x96, !PT ;  /* 0x0000000b0c107c12 */ /* 0x000fe2000f8e960f */
[----:B------:R-:W0:Y:S01]  /*5640*/  LDCU.U8 UR11, c[0x3][0x194] ;  /* 0x00c03280ff0b77ac */ /* 0x000e220008000000 */
[----:B------:R-:W-:-:S02]  /*5650*/  LOP3.LUT R0, R25, 0xffff, R0, 0x48, !PT ;  /* 0x0000ffff19007812 */ /* 0x000fc400078e4800 */
[----:B-----5:R-:W-:Y:S02]  /*5660*/  LOP3.LUT R24, R18, UR13, RZ, 0x3c, !PT ;  /* 0x0000000d12187c12 */ /* 0x020fe4000f8e3cff */
[C---:B------:R-:W-:Y:S02]  /*5670*/  LOP3.LUT R12, R14.reuse, 0xffff, RZ, 0xc0, !PT ;  /* 0x0000ffff0e0c7812 */ /* 0x040fe400078ec0ff */
[----:B------:R-:W-:Y:S02]  /*5680*/  LOP3.LUT R25, R17, 0xffff, RZ, 0xc0, !PT ;  /* 0x0000ffff11197812 */ /* 0x000fe400078ec0ff */
[----:B------:R-:W-:Y:S01]  /*5690*/  LOP3.LUT R28, R21, 0xff, RZ, 0xc0, !PT ;  /* 0x000000ff151c7812 */ /* 0x000fe200078ec0ff */
[----:B------:R-:W-:Y:S01]  /*56a0*/  IMAD.SHL.U32 R21, R14, 0x2, RZ ;  /* 0x000000020e157824 */ /* 0x000fe200078e00ff */
[-CC-:B------:R-:W-:Y:S02]  /*56b0*/  LOP3.LUT R6, R6, R10.reuse, R15.reuse, 0x96, !PT ;  /* 0x0000000a06067212 */ /* 0x180fe400078e960f */
[----:B------:R-:W-:-:S02]  /*56c0*/  LOP3.LUT R24, R24, R10, R15, 0x96, !PT ;  /* 0x0000000a18187212 */ /* 0x000fc400078e960f */
[----:B------:R-:W-:Y:S02]  /*56d0*/  SHF.R.U32.HI R12, RZ, 0x7, R12 ;  /* 0x00000007ff0c7819 */ /* 0x000fe4000001160c */
[----:B------:R-:W-:Y:S02]  /*56e0*/  SHF.R.U32.HI R10, RZ, 0x7, R25 ;  /* 0x00000007ff0a7819 */ /* 0x000fe40000011619 */
[C---:B------:R-:W-:Y:S02]  /*56f0*/  LOP3.LUT R25, R18.reuse, 0xffff, RZ, 0xc0, !PT ;  /* 0x0000ffff12197812 */ /* 0x040fe400078ec0ff */
[----:B------:R-:W-:Y:S01]  /*5700*/  LOP3.LUT R21, R21, 0x1b, R12, 0x78, !PT ;  /* 0x0000001b15157812 */ /* 0x000fe200078e780c */
[----:B------:R-:W-:Y:S01]  /*5710*/  IMAD.SHL.U32 R12, R18, 0x2, RZ ;  /* 0x00000002120c7824 */ /* 0x000fe200078e00ff */
[----:B------:R-:W-:Y:S01]  /*5720*/  SHF.R.U32.HI R25, RZ, 0x7, R25 ;  /* 0x00000007ff197819 */ /* 0x000fe20000011619 */
[----:B------:R-:W-:Y:S01]  /*5730*/  IMAD.SHL.U32 R15, R17, 0x2, RZ ;  /* 0x00000002110f7824 */ /* 0x000fe200078e00ff */
[----:B--2---:R-:W-:-:S02]  /*5740*/  LOP3.LUT R26, R5, R16, R18, 0x96, !PT ;  /* 0x00000010051a7212 */ /* 0x004fc400078e9612 */
[----:B------:R-:W-:Y:S02]  /*5750*/  LOP3.LUT R12, R12, 0x1b, R25, 0x78, !PT ;  /* 0x0000001b0c0c7812 */ /* 0x000fe400078e7819 */
[----:B------:R-:W-:Y:S02]  /*5760*/  LOP3.LUT R8, R29, 0xffff, R8, 0x48, !PT ;  /* 0x0000ffff1d087812 */ /* 0x000fe400078e4808 */
[----:B------:R-:W-:Y:S02]  /*5770*/  LOP3.LUT R22, R18, R22, R11, 0x96, !PT ;  /* 0x0000001612167212 */ /* 0x000fe400078e960b */
[----:B------:R-:W-:Y:S02]  /*5780*/  LOP3.LUT R15, R15, 0x1b, R10, 0x78, !PT ;  /* 0x0000001b0f0f7812 */ /* 0x000fe400078e780a */
[--C-:B------:R-:W-:Y:S01]  /*5790*/  LOP3.LUT R16, R12, R24, R23.reuse, 0x96, !PT ;  /* 0x000000180c107212 */ /* 0x100fe200078e9617 */
[----:B------:R-:W1:Y:S01]  /*57a0*/  LDC.S8 R10, c[0x3][R28] ;  /* 0x00c000001c0a7b82 */ /* 0x000e620000000200 */
[----:B------:R-:W-:-:S02]  /*57b0*/  LOP3.LUT R18, R26, 0xffff, R23, 0x48, !PT ;  /* 0x0000ffff1a127812 */ /* 0x000fc400078e4817 */
[----:B------:R-:W-:Y:S01]  /*57c0*/  LOP3.LUT R23, R8, 0xff, RZ, 0xc0, !PT ;  /* 0x000000ff08177812 */ /* 0x000fe200078ec0ff */
[----:B------:R-:W2:Y:S01]  /*57d0*/  LDCU.U8 UR12, c[0x3][0x195] ;  /* 0x00c032a0ff0c77ac */ /* 0x000ea20008000000 */
[----:B------:R-:W-:Y:S02]  /*57e0*/  LOP3.LUT R9, R9, 0xff, RZ, 0xc0, !PT ;  /* 0x000000ff09097812 */ /* 0x000fe400078ec0ff */
[----:B------:R-:W-:Y:S02]  /*57f0*/  LOP3.LUT R20, R20, 0xff, RZ, 0xc0, !PT ;  /* 0x000000ff14147812 */ /* 0x000fe400078ec0ff */
[----:B------:R-:W4:Y:S01]  /*5800*/  LDC.S8 R23, c[0x3][R23] ;  /* 0x00c0000017177b82 */ /* 0x000f220000000200 */
[----:B------:R-:W5:Y:S01]  /*5810*/  LDCU.U8 UR13, c[0x3][0x196] ;  /* 0x00c032c0ff0d77ac */ /* 0x000f620008000000 */
[----:B------:R-:W5:Y:S06]  /*5820*/  LDCU.U8 UR14, c[0x3][0x197] ;  /* 0x00c032e0ff0e77ac */ /* 0x000f6c0008000000 */
[----:B------:R-:W4:Y:S01]  /*5830*/  LDC.S8 R9, c[0x3][R9] ;  /* 0x00c0000009097b82 */ /* 0x000f220000000200 */
[C---:B------:R-:W-:Y:S01]  /*5840*/  LOP3.LUT R8, R3.reuse, 0xffff, RZ, 0xc0, !PT ;  /* 0x0000ffff03087812 */ /* 0x040fe200078ec0ff */
[----:B------:R-:W-:-:S06]  /*5850*/  IMAD.SHL.U32 R25, R3, 0x2, RZ ;  /* 0x0000000203197824 */ /* 0x000fcc00078e00ff */
[----:B------:R-:W4:Y:S01]  /*5860*/  LDC.S8 R20, c[0x3][R20] ;  /* 0x00c0000014147b82 */ /* 0x000f220000000200 */
[----:B------:R-:W-:Y:S02]  /*5870*/  SHF.R.U32.HI R8, RZ, 0x7, R8 ;  /* 0x00000007ff087819 */ /* 0x000fe40000011608 */
[----:B------:R-:W-:Y:S02]  /*5880*/  LOP3.LUT R0, R0, 0xff, RZ, 0xc0, !PT ;  /* 0x000000ff00007812 */ /* 0x000fe400078ec0ff */
[----:B------:R-:W-:Y:S02]  /*5890*/  LOP3.LUT R25, R25, 0x1b, R8, 0x78, !PT ;  /* 0x0000001b19197812 */ /* 0x000fe400078e7808 */
[C---:B0-----:R-:W-:Y:S01]  /*58a0*/  LOP3.LUT R24, R3.reuse, UR11, R14, 0x96, !PT ;  /* 0x0000000b03187c12 */ /* 0x041fe2000f8e960e */
[C---:B---3--:R-:W-:Y:S01]  /*58b0*/  IMAD.SHL.U32 R26, R2.reuse, 0x2, RZ ;  /* 0x00000002021a7824 */ /* 0x048fe200078e00ff */
[----:B--2---:R-:W-:Y:S01]  /*58c0*/  LOP3.LUT R8, R3, UR12, R17, 0x96, !PT ;  /* 0x0000000c03087c12 */ /* 0x004fe2000f8e9611 */
[----:B------:R-:W0:Y:S01]  /*58d0*/  LDC.S8 R0, c[0x3][R0] ;  /* 0x00c0000000007b82 */ /* 0x000e220000000200 */
[C---:B------:R-:W-:Y:S01]  /*58e0*/  LOP3.LUT R27, R2.reuse, 0xffff, RZ, 0xc0, !PT ;  /* 0x0000ffff021b7812 */ /* 0x040fe200078ec0ff */
[----:B------:R-:W2:Y:S01]  /*58f0*/  LDCU.U8 UR11, c[0x3][0x198] ;  /* 0x00c03300ff0b77ac */ /* 0x000ea20008000000 */
[----:B------:R-:W-:-:S02]  /*5900*/  LOP3.LUT R24, R2, R24, R15, 0x96, !PT ;  /* 0x0000001802187212 */ /* 0x000fc400078e960f */
[----:B------:R-:W-:Y:S02]  /*5910*/  LOP3.LUT R8, R21, R8, R2, 0x96, !PT ;  /* 0x0000000815087212 */ /* 0x000fe400078e9602 */
[----:B-----5:R-:W-:Y:S02]  /*5920*/  LOP3.LUT R2, R2, UR13, RZ, 0x3c, !PT ;  /* 0x0000000d02027c12 */ /* 0x020fe4000f8e3cff */
[----:B------:R-:W-:Y:S02]  /*5930*/  LOP3.LUT R3, R3, UR14, RZ, 0x3c, !PT ;  /* 0x0000000e03037c12 */ /* 0x000fe4000f8e3cff */
[-CC-:B------:R-:W-:Y:S02]  /*5940*/  LOP3.LUT R2, R2, R14.reuse, R17.reuse, 0x96, !PT ;  /* 0x0000000e02027212 */ /* 0x180fe400078e9611 */
[----:B------:R-:W-:Y:S02]  /*5950*/  LOP3.LUT R3, R3, R14, R17, 0x96, !PT ;  /* 0x0000000e03037212 */ /* 0x000fe400078e9611 */
[----:B------:R-:W-:-:S02]  /*5960*/  LOP3.LUT R17, R4, 0xff, RZ, 0xc0, !PT ;  /* 0x000000ff04117812 */ /* 0x000fc400078ec0ff */
[----:B------:R-:W-:Y:S02]  /*5970*/  LOP3.LUT R4, R7, 0xff, RZ, 0xc0, !PT ;  /* 0x000000ff07047812 */ /* 0x000fe400078ec0ff */
[----:B------:R-:W-:Y:S02]  /*5980*/  LOP3.LUT R7, R19, 0xff, RZ, 0xc0, !PT ;  /* 0x000000ff13077812 */ /* 0x000fe400078ec0ff */
[----:B------:R-:W3:Y:S01]  /*5990*/  LDC.S8 R17, c[0x3][R17] ;  /* 0x00c0000011117b82 */ /* 0x000ee20000000200 */
[----:B------:R-:W-:-:S07]  /*59a0*/  SHF.R.U32.HI R27, RZ, 0x7, R27 ;  /* 0x00000007ff1b7819 */ /* 0x000fce000001161b */
[----:B------:R-:W5:Y:S01]  /*59b0*/  LDC.S8 R7, c[0x3][R7] ;  /* 0x00c0000007077b82 */ /* 0x000f620000000200 */
[----:B------:R-:W-:Y:S02]  /*59c0*/  LOP3.LUT R26, R26, 0x1b, R27, 0x78, !PT ;  /* 0x0000001b1a1a7812 */ /* 0x000fe400078e781b */
[----:B-1----:R-:W-:Y:S02]  /*59d0*/  LOP3.LUT R14, R10, 0xffff, RZ, 0xc0, !PT ;  /* 0x0000ffff0a0e7812 */ /* 0x002fe400078ec0ff */
[----:B------:R-:W-:-:S03]  /*59e0*/  LOP3.LUT R15, R26, R3, R15, 0x96, !PT ;  /* 0x000000031a0f7212 */ /* 0x000fc600078e960f */
[----:B------:R-:W1:Y:S01]  /*59f0*/  LDC.S8 R4, c[0x3][R4] ;  /* 0x00c0000004047b82 */ /* 0x000e620000000200 */
[----:B------:R-:W-:Y:S01]  /*5a00*/  IMAD.SHL.U32 R3, R10, 0x2, RZ ;  /* 0x000000020a037824 */ /* 0x000fe200078e00ff */
[----:B------:R-:W-:Y:S01]  /*5a10*/  SHF.R.U32.HI R14, RZ, 0x7, R14 ;  /* 0x00000007ff0e7819 */ /* 0x000fe2000001160e */
[----:B------:R-:W0:Y:S01]  /*5a20*/  LDCU.U8 UR12, c[0x3][0x199] ;  /* 0x00c03320ff0c77ac */ /* 0x000e220008000000 */
[----:B----4-:R-:W-:Y:S01]  /*5a30*/  LOP3.LUT R19, R23, 0xffff, RZ, 0xc0, !PT ;  /* 0x0000ffff17137812 */ /* 0x010fe200078ec0ff */
[----:B------:R-:W4:Y:S01]  /*5a40*/  LDCU.U8 UR14, c[0x3][0x19b] ;  /* 0x00c03360ff0e77ac */ /* 0x000f220008000000 */
[----:B------:R-:W-:Y:S01]  /*5a50*/  LOP3.LUT R3, R3, 0x1b, R14, 0x78, !PT ;  /* 0x0000001b03037812 */ /* 0x000fe200078e780e */
[----:B------:R-:W-:Y:S01]  /*5a60*/  IMAD.SHL.U32 R14, R23, 0x2, RZ ;  /* 0x00000002170e7824 */ /* 0x000fe200078e00ff */
[----:B------:R-:W-:Y:S02]  /*5a70*/  LOP3.LUT R24, R24, 0xffff, R21, 0x48, !PT ;  /* 0x0000ffff18187812 */ /* 0x000fe400078e4815 */
[----:B------:R-:W-:Y:S01]  /*5a80*/  SHF.R.U32.HI R19, RZ, 0x7, R19 ;  /* 0x00000007ff137819 */ /* 0x000fe20000011613 */
[----:B------:R-:W3:Y:S01]  /*5a90*/  LDCU.U8 UR13, c[0x3][0x19a] ;  /* 0x00c03340ff0d77ac */ /* 0x000ee20008000000 */
[----:B------:R-:W-:-:S02]  /*5aa0*/  LOP3.LUT R21, R9, 0xffff, RZ, 0xc0, !PT ;  /* 0x0000ffff09157812 */ /* 0x000fc400078ec0ff */
[----:B------:R-:W-:Y:S02]  /*5ab0*/  LOP3.LUT R28, R20, 0xffff, RZ, 0xc0, !PT ;  /* 0x0000ffff141c7812 */ /* 0x000fe400078ec0ff */
[----:B------:R-:W-:Y:S02]  /*5ac0*/  LOP3.LUT R14, R14, 0x1b, R19, 0x78, !PT ;  /* 0x0000001b0e0e7812 */ /* 0x000fe400078e7813 */
[----:B------:R-:W-:Y:S01]  /*5ad0*/  SHF.R.U32.HI R19, RZ, 0x7, R21 ;  /* 0x00000007ff137819 */ /* 0x000fe20000011615 */
[----:B------:R-:W-:Y:S01]  /*5ae0*/  IMAD.SHL.U32 R21, R20, 0x2, RZ ;  /* 0x0000000214157824 */ /* 0x000fe200078e00ff */
[----:B------:R-:W-:Y:S02]  /*5af0*/  SHF.R.U32.HI R28, RZ, 0x7, R28 ;  /* 0x00000007ff1c7819 */ /* 0x000fe4000001161c */
[--C-:B------:R-:W-:Y:S01]  /*5b00*/  LOP3.LUT R2, R26, R2, R25.reuse, 0x96, !PT ;  /* 0x000000021a027212 */ /* 0x100fe200078e9619 */
[----:B------:R-:W-:Y:S01]  /*5b10*/  IMAD.SHL.U32 R26, R9, 0x2, RZ ;  /* 0x00000002091a7824 */ /* 0x000fe200078e00ff */
[----:B------:R-:W-:-:S02]  /*5b20*/  LOP3.LUT R8, R8, 0xffff, R25, 0x48, !PT ;  /* 0x0000ffff08087812 */ /* 0x000fc400078e4819 */
[----:B------:R-:W-:Y:S02]  /*5b30*/  LOP3.LUT R21, R21, 0x1b, R28, 0x78, !PT ;  /* 0x0000001b15157812 */ /* 0x000fe400078e781c */
[C---:B--2---:R-:W-:Y:S01]  /*5b40*/  LOP3.LUT R25, R10.reuse, UR11, R20, 0x96, !PT ;  /* 0x0000000b0a197c12 */ /* 0x044fe2000f8e9614 */
[----:B------:R-:W2:Y:S01]  /*5b50*/  LDCU.U8 UR11, c[0x3][0x19c] ;  /* 0x00c03380ff0b77ac */ /* 0x000ea20008000000 */
[C---:B0-----:R-:W-:Y:S02]  /*5b60*/  LOP3.LUT R28, R10.reuse, UR12, R23, 0x96, !PT ;  /* 0x0000000c0a1c7c12 */ /* 0x041fe4000f8e9617 */
[----:B----4-:R-:W-:Y:S02]  /*5b70*/  LOP3.LUT R10, R10, UR14, RZ, 0x3c, !PT ;  /* 0x0000000e0a0a7c12 */ /* 0x010fe4000f8e3cff */
[----:B------:R-:W-:Y:S02]  /*5b80*/  LOP3.LUT R26, R26, 0x1b, R19, 0x78, !PT ;  /* 0x0000001b1a1a7812 */ /* 0x000fe400078e7813 */
[----:B------:R-:W-:-:S02]  /*5b90*/  LOP3.LUT R19, R10, R20, R23, 0x96, !PT ;  /* 0x000000140a137212 */ /* 0x000fc400078e9617 */
[--C-:B------:R-:W-:Y:S02]  /*5ba0*/  LOP3.LUT R25, R9, R25, R14.reuse, 0x96, !PT ;  /* 0x0000001909197212 */ /* 0x100fe400078e960e */
[----:B------:R-:W-:Y:S02]  /*5bb0*/  LOP3.LUT R28, R21, R28, R9, 0x96, !PT ;  /* 0x0000001c151c7212 */ /* 0x000fe400078e9609 */
[----:B------:R-:W-:Y:S01]  /*5bc0*/  LOP3.LUT R10, R0, 0xffff, RZ, 0xc0, !PT ;  /* 0x0000ffff000a7812 */ /* 0x000fe200078ec0ff */
[----:B------:R-:W0:Y:S01]  /*5bd0*/  LDCU.U8 UR12, c[0x3][0x19d] ;  /* 0x00c033a0ff0c77ac */ /* 0x000e220008000000 */
[----:B---3--:R-:W-:Y:S02]  /*5be0*/  LOP3.LUT R9, R9, UR13, RZ, 0x3c, !PT ;  /* 0x0000000d09097c12 */ /* 0x008fe4000f8e3cff */
[----:B------:R-:W-:Y:S01]  /*5bf0*/  LOP3.LUT R14, R26, R19, R14, 0x96, !PT ;  /* 0x000000131a0e7212 */ /* 0x000fe200078e960e */
[----:B------:R-:W-:Y:S01]  /*5c00*/  IMAD.SHL.U32 R19, R0, 0x2, RZ ;  /* 0x0000000200137824 */ /* 0x000fe200078e00ff */
[----:B------:R-:W-:Y:S01]  /*5c10*/  SHF.R.U32.HI R10, RZ, 0x7, R10 ;  /* 0x00000007ff0a7819 */ /* 0x000fe2000001160a */
[----:B------:R-:W3:Y:S01]  /*5c20*/  LDCU.U8 UR14, c[0x3][0x19f] ;  /* 0x00c033e0ff0e77ac */ /* 0x000ee20008000000 */
[----:B------:R-:W-:-:S02]  /*5c30*/  LOP3.LUT R9, R9, R20, R23, 0x96, !PT ;  /* 0x0000001409097212 */ /* 0x000fc400078e9617 */
[----:B------:R-:W-:Y:S01]  /*5c40*/  LOP3.LUT R19, R19, 0x1b, R10, 0x78, !PT ;  /* 0x0000001b13137812 */ /* 0x000fe200078e780a */
[----:B------:R-:W4:Y:S01]  /*5c50*/  LDCU.U8 UR13, c[0x3][0x19e] ;  /* 0x00c033c0ff0d77ac */ /* 0x000f220008000000 */
[----:B------:R-:W-:Y:S02]  /*5c60*/  LOP3.LUT R10, R26, R9, R3, 0x96, !PT ;  /* 0x000000091a0a7212 */ /* 0x000fe400078e9603 */
[----:B------:R-:W-:Y:S02]  /*5c70*/  LOP3.LUT R9, R25, 0xffff, R21, 0x48, !PT ;  /* 0x0000ffff19097812 */ /* 0x000fe400078e4815 */
[C---:B------:R-:W-:Y:S01]  /*5c80*/  LOP3.LUT R21, R17.reuse, 0xffff, RZ, 0xc0, !PT ;  /* 0x0000ffff11157812 */ /* 0x040fe200078ec0ff */
[----:B------:R-:W-:Y:S01]  /*5c90*/  IMAD.SHL.U32 R20, R17, 0x2, RZ ;  /* 0x0000000211147824 */ /* 0x000fe200078e00ff */
[C---:B-----5:R-:W-:Y:S01]  /*5ca0*/  LOP3.LUT R26, R7.reuse, 0xffff, RZ, 0xc0, !PT ;  /* 0x0000ffff071a7812 */ /* 0x060fe200078ec0ff */
[----:B------:R-:W-:Y:S01]  /*5cb0*/  IMAD.SHL.U32 R25, R7, 0x2, RZ ;  /* 0x0000000207197824 */ /* 0x000fe200078e00ff */
[----:B------:R-:W-:-:S02]  /*5cc0*/  SHF.R.U32.HI R21, RZ, 0x7, R21 ;  /* 0x00000007ff157819 */ /* 0x000fc40000011615 */
[----:B------:R-:W-:Y:S02]  /*5cd0*/  LOP3.LUT R3, R28, 0xffff, R3, 0x48, !PT ;  /* 0x0000ffff1c037812 */ /* 0x000fe400078e4803 */
[----:B------:R-:W-:Y:S02]  /*5ce0*/  SHF.R.U32.HI R26, RZ, 0x7, R26 ;  /* 0x00000007ff1a7819 */ /* 0x000fe4000001161a */
[----:B-1----:R-:W-:Y:S02]  /*5cf0*/  LOP3.LUT R28, R4, 0xffff, RZ, 0xc0, !PT ;  /* 0x0000ffff041c7812 */ /* 0x002fe400078ec0ff */
[----:B------:R-:W-:Y:S01]  /*5d00*/  LOP3.LUT R20, R20, 0x1b, R21, 0x78, !PT ;  /* 0x0000001b14147812 */ /* 0x000fe200078e7815 */
[----:B------:R-:W-:Y:S01]  /*5d10*/  IMAD.SHL.U32 R27, R4, 0x2, RZ ;  /* 0x00000002041b7824 */ /* 0x000fe200078e00ff */
[----:B0-----:R-:W-:Y:S02]  /*5d20*/  LOP3.LUT R21, R17, UR12, R7, 0x96, !PT ;  /* 0x0000000c11157c12 */ /* 0x001fe4000f8e9607 */
[----:B------:R-:W-:-:S02]  /*5d30*/  LOP3.LUT R25, R25, 0x1b, R26, 0x78, !PT ;  /* 0x0000001b19197812 */ /* 0x000fc400078e781a */
[----:B------:R-:W-:Y:S02]  /*5d40*/  SHF.R.U32.HI R28, RZ, 0x7, R28 ;  /* 0x00000007ff1c7819 */ /* 0x000fe4000001161c */
[C---:B--2---:R-:W-:Y:S02]  /*5d50*/  LOP3.LUT R26, R17.reuse, UR11, R0, 0x96, !PT ;  /* 0x0000000b111a7c12 */ /* 0x044fe4000f8e9600 */
[----:B---3--:R-:W-:Y:S02]  /*5d60*/  LOP3.LUT R17, R17, UR14, RZ, 0x3c, !PT ;  /* 0x0000000e11117c12 */ /* 0x008fe4000f8e3cff */
[----:B------:R-:W-:Y:S02]  /*5d70*/  LOP3.LUT R11, R12, R6, R11, 0x96, !PT ;  /* 0x000000060c0b7212 */ /* 0x000fe400078e960b */
[----:B------:R-:W-:Y:S02]  /*5d80*/  LOP3.LUT R21, R19, R21, R4, 0x96, !PT ;  /* 0x0000001513157212 */ /* 0x000fe400078e9604 */
[----:B------:R-:W-:Y:S01]  /*5d90*/  LOP3.LUT R27, R27, 0x1b, R28, 0x78, !PT ;  /* 0x0000001b1b1b7812 */ /* 0x000fe200078e781c */
[----:B------:R-:W-:Y:S01]  /*5da0*/  IMAD.SHL.U32 R13, R13, 0x10, RZ ;  /* 0x000000100d0d7824 */ /* 0x000fe200078e00ff */
[----:B------:R-:W-:-:S02]  /*5db0*/  LOP3.LUT R6, R16, 0xff, RZ, 0xc0, !PT ;  /* 0x000000ff10067812 */ /* 0x000fc400078ec0ff */
[----:B------:R-:W-:Y:S01]  /*5dc0*/  LOP3.LUT R22, R22, 0xffff, R5, 0x48, !PT ;  /* 0x0000ffff16167812 */ /* 0x000fe200078e4805 */
[----:B------:R-:W0:Y:S01]  /*5dd0*/  LDCU.U8 UR11, c[0x3][0x1a1] ;  /* 0x00c03420ff0b77ac */ /* 0x000e220008000000 */
[----:B------:R-:W-:Y:S02]  /*5de0*/  LOP3.LUT R16, R2, 0xff, RZ, 0xc0, !PT ;  /* 0x000000ff02107812 */ /* 0x000fe400078ec0ff */
[C---:B------:R-:W-:Y:S01]  /*5df0*/  LOP3.LUT R26, R4.reuse, R26, R25, 0x96, !PT ;  /* 0x0000001a041a7212 */ /* 0x040fe200078e9619 */
[----:B------:R-:W1:Y:S01]  /*5e00*/  LDCU.U8 UR17, c[0x3][0x1a7] ;  /* 0x00c034e0ff1177ac */ /* 0x000e620008000000 */
[----:B------:R-:W-:Y:S02]  /*5e10*/  LOP3.LUT R28, R17, R0, R7, 0x96, !PT ;  /* 0x00000000111c7212 */ /* 0x000fe400078e9607 */
[----:B----4-:R-:W-:Y:S01]  /*5e20*/  LOP3.LUT R4, R4, UR13, RZ, 0x3c, !PT ;  /* 0x0000000d04047c12 */ /* 0x010fe2000f8e3cff */
[----:B------:R-:W2:Y:S01]  /*5e30*/  LDCU.U8 UR14, c[0x3][0x1a4] ;  /* 0x00c03480ff0e77ac */ /* 0x000ea20008000000 */
[----:B------:R-:W-:-:S02]  /*5e40*/  LOP3.LUT R17, R21, 0xffff, R20, 0x48, !PT ;  /* 0x0000ffff15117812 */ /* 0x000fc400078e4814 */
[----:B------:R-:W-:Y:S01]  /*5e50*/  LOP3.LUT R21, R18, 0xff, RZ, 0xc0, !PT ;  /* 0x000000ff12157812 */ /* 0x000fe200078ec0ff */
[----:B------:R-:W3:Y:S01]  /*5e60*/  LDC.U8 R16, c[0x3][R16] ;  /* 0x00c0000010107b82 */ /* 0x000ee20000000000 */
[----:B------:R-:W-:Y:S01]  /*5e70*/  LOP3.LUT R4, R4, R0, R7, 0x96, !PT ;  /* 0x0000000004047212 */ /* 0x000fe200078e9607 */
[----:B------:R-:W-:Y:S01]  /*5e80*/  VIADD R0, R13, 0x1 ;  /* 0x000000010d007836 */ /* 0x000fe20000000000 */
[----:B------:R-:W-:-:S05]  /*5e90*/  LOP3.LUT R12, R8, 0xff, RZ, 0xc0, !PT ;  /* 0x000000ff080c7812 */ /* 0x000fca00078ec0ff */
[----:B------:R4:W5:Y:S01]  /*5ea0*/  LDC.U8 R5, c[0x3][R21] ;  /* 0x00c0000015057b82 */ /* 0x0009620000000000 */
[----:B------:R-:W-:Y:S01]  /*5eb0*/  ISETP.GE.U32.AND P6, PT, R0, UR10, PT ;  /* 0x0000000a00007c0c */ /* 0x000fe2000bfc6070 */
[----:B------:R-:W-:Y:S01]  /*5ec0*/  VIADD R7, R13, 0x2 ;  /* 0x000000020d077836 */ /* 0x000fe20000000000 */
[----:B------:R-:W-:Y:S02]  /*5ed0*/  LOP3.LUT R0, R27, R4, R20, 0x96, !PT ;  /* 0x000000041b007212 */ /* 0x000fe400078e9614 */
[----:B------:R-:W-:Y:S02]  /*5ee0*/  LOP3.LUT R11, R11, 0xff, RZ, 0xc0, !PT ;  /* 0x000000ff0b0b7812 */ /* 0x000fe400078ec0ff */
[----:B------:R-:W-:Y:S01]  /*5ef0*/  LOP3.LUT R18, R24, 0xff, RZ, 0xc0, !PT ;  /* 0x000000ff18127812 */ /* 0x000fe200078ec0ff */
[----:B------:R-:W0:Y:S01]  /*5f00*/  LDC.U8 R12, c[0x3][R12] ;  /* 0x00c000000c0c7b82 */ /* 0x000e220000000000 */
[----:B------:R-:W-:Y:S02]  /*5f10*/  LOP3.LUT R4, R27, R28, R25, 0x96, !PT ;  /* 0x0000001c1b047212 */ /* 0x000fe400078e9619 */
[----:B----4-:R-:W-:-:S02]  /*5f20*/  LOP3.LUT R21, R0, 0xff, RZ, 0xc0, !PT ;  /* 0x000000ff00157812 */ /* 0x010fc400078ec0ff */
[----:B------:R-:W-:Y:S02]  /*5f30*/  ISETP.GE.U32.AND P0, PT, R7, UR10, PT ;  /* 0x0000000a07007c0c */ /* 0x000fe4000bf06070 */
[----:B------:R-:W-:Y:S01]  /*5f40*/  LOP3.LUT R0, R22, 0xff, RZ, 0xc0, !PT ;  /* 0x000000ff16007812 */ /* 0x000fe200078ec0ff */
[----:B------:R-:W1:Y:S01]  /*5f50*/  LDC.U8 R11, c[0x3][R11] ;  /* 0x00c000000b0b7b82 */ /* 0x000e620000000000 */
[----:B------:R-:W-:Y:S02]  /*5f60*/  LOP3.LUT R7, R26, 0xffff, R19, 0x48, !PT ;  /* 0x0000ffff1a077812 */ /* 0x000fe400078e4813 */
[----:B------:R-:W-:Y:S02]  /*5f70*/  LOP3.LUT R8, R15, 0xff, RZ, 0xc0, !PT ;  /* 0x000000ff0f087812 */ /* 0x000fe400078ec0ff */
[----:B------:R-:W-:Y:S02]  /*5f80*/  LOP3.LUT R15, R10, 0xff, RZ, 0xc0, !PT ;  /* 0x000000ff0a0f7812 */ /* 0x000fe400078ec0ff */
[----:B------:R-:W-:Y:S01]  /*5f90*/  LOP3.LUT R20, R9, 0xff, RZ, 0xc0, !PT ;  /* 0x000000ff09147812 */ /* 0x000fe200078ec0ff */
[----:B------:R-:W4:Y:S01]  /*5fa0*/  LDC.U8 R6, c[0x3][R6] ;  /* 0x00c0000006067b82 */ /* 0x000f220000000000 */
[----:B------:R-:W-:-:S02]  /*5fb0*/  LOP3.LUT R4, R4, 0xff, RZ, 0xc0, !PT ;  /* 0x000000ff04047812 */ /* 0x000fc400078ec0ff */
[----:B------:R-:W-:Y:S02]  /*5fc0*/  LOP3.LUT R27, R14, 0xff, RZ, 0xc0, !PT ;  /* 0x000000ff0e1b7812 */ /* 0x000fe400078ec0ff */
[----:B------:R-:W-:-:S03]  /*5fd0*/  LOP3.LUT R28, R3, 0xff, RZ, 0xc0, !PT ;  /* 0x000000ff031c7812 */ /* 0x000fc600078ec0ff */
[----:B------:R-:W2:Y:S01]  /*5fe0*/  LDC.U8 R18, c[0x3][R18] ;  /* 0x00c0000012127b82 */ /* 0x000ea20000000000 */
[----:B------:R-:W-:Y:S02]  /*5ff0*/  LOP3.LUT R26, R7, 0xff, RZ, 0xc0, !PT ;  /* 0x000000ff071a7812 */ /* 0x000fe400078ec0ff */
[----:B------:R-:W-:-:S05]  /*6000*/  LOP3.LUT R25, R17, 0xff, RZ, 0xc0, !PT ;  /* 0x000000ff11197812 */ /* 0x000fca00078ec0ff */
[----:B------:R-:W2:Y:S08]  /*6010*/  LDC.U8 R0, c[0x3][R0] ;  /* 0x00c0000000007b82 */ /* 0x000eb00000000000 */
[----:B------:R5:W2:Y:S08]  /*6020*/  LDC.U8 R7, c[0x3][R27] ;  /* 0x00c000001b077b82 */ /* 0x000ab00000000000 */
[----:B------:R3:W2:Y:S08]  /*6030*/  LDC.U8 R10, c[0x3][R8] ;  /* 0x00c00000080a7b82 */ /* 0x0006b00000000000 */
[----:B------:R-:W2:Y:S01]  /*6040*/  LDC.U8 R20, c[0x3][R20] ;  /* 0x00c0000014147b82 */ /* 0x000ea20000000000 */
[----:B---3--:R-:W-:-:S07]  /*6050*/  IADD3 R8, P4, PT, R13, UR4, RZ ;  /* 0x000000040d087c10 */ /* 0x008fce000ff9e0ff */
[----:B------:R-:W3:Y:S08]  /*6060*/  LDC.U8 R14, c[0x3][R28] ;  /* 0x00c000001c0e7b82 */ /* 0x000ef00000000000 */
[----:B------:R-:W3:Y:S08]  /*6070*/  LDC.U8 R15, c[0x3][R15] ;  /* 0x00c000000f0f7b82 */ /* 0x000ef00000000000 */
[----:B------:R-:W3:Y:S08]  /*6080*/  LDC.U8 R17, c[0x3][R26] ;  /* 0x00c000001a117b82 */ /* 0x000ef00000000000 */
[----:B------:R1:W3:Y:S08]  /*6090*/  LDC.U8 R22, c[0x3][R25] ;  /* 0x00c0000019167b82 */ /* 0x0002f00000000000 */
[----:B------:R-:W3:Y:S08]  /*60a0*/  LDC.U8 R21, c[0x3][R21] ;  /* 0x00c0000015157b82 */ /* 0x000ef00000000000 */
[----:B------:R-:W3:Y:S01]  /*60b0*/  LDC.U8 R4, c[0x3][R4] ;  /* 0x00c0000004047b82 */ /* 0x000ee20000000000 */
[----:B------:R-:W0:Y:S01]  /*60c0*/  LDCU.U8 UR4, c[0x3][0x1ae] ;  /* 0x00c035c0ff0477ac */ /* 0x000e220008000000 */
[----:B------:R-:W-:-:S02]  /*60d0*/  VIADD R3, R13, 0x5 ;  /* 0x000000050d037836 */ /* 0x000fc40000000000 */
[----:B------:R-:W-:Y:S01]  /*60e0*/  VIADD R2, R13, 0x4 ;  /* 0x000000040d027836 */ /* 0x000fe20000000000 */
[----:B------:R-:W-:Y:S02]  /*60f0*/  SHF.R.S32.HI R24, RZ, 0x1f, R13 ;  /* 0x0000001fff187819 */ /* 0x000fe4000001140d */
[----:B------:R-:W-:Y:S01]  /*6100*/  ISETP.GE.U32.AND P3, PT, R3, UR10, PT ;  /* 0x0000000a03007c0c */ /* 0x000fe2000bf66070 */
[C---:B------:R-:W-:Y:S01]  /*6110*/  VIADD R3, R13.reuse, 0x6 ;  /* 0x000000060d037836 */ /* 0x040fe20000000000 */
[----:B------:R-:W-:Y:S02]  /*6120*/  ISETP.GE.U32.AND P2, PT, R2, UR10, PT ;  /* 0x0000000a02007c0c */ /* 0x000fe4000bf46070 */
[----:B------:R-:W-:Y:S02]  /*6130*/  IADD3 R2, P5, PT, R13, UR6, RZ ;  /* 0x000000060d027c10 */ /* 0x000fe4000ffbe0ff */
[----:B------:R-:W-:Y:S02]  /*6140*/  IADD3.X R9, PT, PT, R24, UR5, RZ, P4, !PT ;  /* 0x0000000518097c10 */ /* 0x000fe4000a7fe4ff */
[----:B------:R-:W-:-:S02]  /*6150*/  ISETP.GE.U32.AND P4, PT, R3, UR10, PT ;  /* 0x0000000a03007c0c */ /* 0x000fc4000bf86070 */
[----:B-----5:R-:W-:Y:S02]  /*6160*/  LOP3.LUT R27, R5, UR20, RZ, 0x3c, !PT ;  /* 0x00000014051b7c12 */ /* 0x020fe4000f8e3cff */
[----:B0-----:R-:W-:Y:S01]  /*6170*/  LOP3.LUT R16, R16, UR4, RZ, 0x3c, !PT ;  /* 0x0000000410107c12 */ /* 0x001fe2000f8e3cff */
[----:B------:R-:W0:Y:S01]  /*6180*/  LDCU.U8 UR4, c[0x3][0x1a0] ;  /* 0x00c03400ff0477ac */ /* 0x000e220008000000 */
[----:B------:R-:W-:Y:S01]  /*6190*/  IADD3.X R3, PT, PT, R24, UR7, RZ, P5, !PT ;  /* 0x0000000718037c10 */ /* 0x000fe2000affe4ff */
[----:B------:R-:W-:Y:S01]  /*61a0*/  VIADD R19, R13, 0x3 ;  /* 0x000000030d137836 */ /* 0x000fe20000000000 */
[----:B------:R-:W5:Y:S01]  /*61b0*/  LDCU.U8 UR20, c[0x3][0x1af] ;  /* 0x00c035e0ff1477ac */ /* 0x000f620008000000 */
[----:B------:R-:W3:Y:S01]  /*61c0*/  LDCU.U8 UR12, c[0x3][0x1a2] ;  /* 0x00c03440ff0c77ac */ /* 0x000ee20008000000 */
[----:B------:R-:W5:Y:S01]  /*61d0*/  LDCU.U8 UR13, c[0x3][0x1a3] ;  /* 0x00c03460ff0d77ac */ /* 0x000f620008000000 */
[----:B------:R-:W5:Y:S01]  /*61e0*/  LDCU.U8 UR15, c[0x3][0x1a5] ;  /* 0x00c034a0ff0f77ac */ /* 0x000f620008000000 */
[----:B------:R-:W0:Y:S01]  /*61f0*/  LDCU.U8 UR16, c[0x3][0x1a6] ;  /* 0x00c034c0ff1077ac */ /* 0x000e220008000000 */
[----:B------:R-:W5:Y:S01]  /*6200*/  LDCU.U8 UR6, c[0x3][0x1ab] ;  /* 0x00c03560ff0677ac */ /* 0x000f620008000000 */
[----:B------:R-:W0:Y:S01]  /*6210*/  LDCU.U8 UR7, c[0x3][0x1ac] ;  /* 0x00c03580ff0777ac */ /* 0x000e220008000000 */
[----:B------:R-:W0:Y:S01]  /*6220*/  LDCU.U8 UR5, c[0x3][0x1a9] ;  /* 0x00c03520ff0577ac */ /* 0x000e220008000000 */
[----:B------:R-:W-:Y:S01]  /*6230*/  ISETP.GE.U32.AND P1, PT, R19, UR10, PT ;  /* 0x0000000a13007c0c */ /* 0x000fe2000bf26070 */
[----:B------:R-:W-:Y:S01]  /*6240*/  VIADD R19, R13, 0x7 ;  /* 0x000000070d137836 */ /* 0x000fe20000000000 */
[----:B------:R-:W-:-:S02]  /*6250*/  LOP3.LUT R5, R12, UR11, RZ, 0x3c, !PT ;  /* 0x0000000b0c057c12 */ /* 0x000fc4000f8e3cff */
[----:B-1----:R-:W-:Y:S02]  /*6260*/  LOP3.LUT R25, R11, UR17, RZ, 0x3c, !PT ;  /* 0x000000110b197c12 */ /* 0x002fe4000f8e3cff */
[----:B------:R-:W-:Y:S02]  /*6270*/  ISETP.GE.U32.AND P5, PT, R19, UR10, PT ;  /* 0x0000000a13007c0c */ /* 0x000fe4000bfa6070 */
[----:B----4-:R-:W-:Y:S02]  /*6280*/  LOP3.LUT R19, R6, UR19, RZ, 0x3c, !PT ;  /* 0x0000001306137c12 */ /* 0x010fe4000f8e3cff */
[----:B--2---:R-:W-:Y:S01]  /*6290*/  LOP3.LUT R11, R18, UR14, RZ, 0x3c, !PT ;  /* 0x0000000e120b7c12 */ /* 0x004fe2000f8e3cff */
[----:B------:R1:W-:Y:S01]  /*62a0*/  STG.E.U8 desc[UR8][R8.64+0x1], R5 ;  /* 0x0000010508007986 */ /* 0x0003e2000c101108 */
[----:B-----5:R-:W-:-:S03]  /*62b0*/  LOP3.LUT R29, R10, UR6, RZ, 0x3c, !PT ;  /* 0x000000060a1d7c12 */ /* 0x020fc6000f8e3cff */
[----:B------:R2:W-:Y:S01]  /*62c0*/  STG.E.U8 desc[UR8][R8.64+0x7], R25 ;  /* 0x0000071908007986 */ /* 0x0005e2000c101108 */
[----:B---3--:R-:W-:Y:S02]  /*62d0*/  LOP3.LUT R15, R15, UR12, RZ, 0x3c, !PT ;  /* 0x0000000c0f0f7c12 */ /* 0x008fe4000f8e3cff */
[----:B0-----:R-:W-:Y:S01]  /*62e0*/  LOP3.LUT R17, R17, UR7, RZ, 0x3c, !PT ;  /* 0x0000000711117c12 */ /* 0x001fe2000f8e3cff */
[----:B------:R0:W-:Y:S01]  /*62f0*/  STG.E.U8 desc[UR8][R8.64+0xd], R27 ;  /* 0x00000d1b08007986 */ /* 0x0001e2000c101108 */
[----:B------:R-:W-:Y:S02]  /*6300*/  LOP3.LUT R21, R21, UR16, RZ, 0x3c, !PT ;  /* 0x0000001015157c12 */ /* 0x000fe4000f8e3cff */
[----:B-1----:R-:W-:Y:S01]  /*6310*/  LOP3.LUT R5, R0, UR4, RZ, 0x3c, !PT ;  /* 0x0000000400057c12 */ /* 0x002fe2000f8e3cff */
[----:B------:R-:W-:Y:S01]  /*6320*/  VIADD R0, R13, 0x8 ;  /* 0x000000080d007836 */ /* 0x000fe20000000000 */
[----:B------:R1:W-:Y:S01]  /*6330*/  STG.E.U8 desc[UR8][R8.64+0xa], R19 ;  /* 0x00000a1308007986 */ /* 0x0003e2000c101108 */
[----:B--2---:R-:W-:-:S03]  /*6340*/  LOP3.LUT R25, R7, UR20, RZ, 0x3c, !PT ;  /* 0x0000001407197c12 */ /* 0x004fc6000f8e3cff */
[----:B------:R2:W-:Y:S01]  /*6350*/  STG.E.U8 desc[UR8][R8.64+0x4], R11 ;  /* 0x0000040b08007986 */ /* 0x0005e2000c101108 */
[----:B------:R-:W-:Y:S02]  /*6360*/  LOP3.LUT R7, R4, UR13, RZ, 0x3c, !PT ;  /* 0x0000000d04077c12 */ /* 0x000fe4000f8e3cff */
[----:B0-----:R-:W-:Y:S02]  /*6370*/  LOP3.LUT R27, R20, UR18, RZ, 0x3c, !PT ;  /* 0x00000012141b7c12 */ /* 0x001fe4000f8e3cff */
[----:B------:R-:W-:Y:S02]  /*6380*/  P2R R23, PR, RZ, 0x40 ;  /* 0x00000040ff177803 */ /* 0x000fe40000000000 */
[----:B-1----:R-:W-:Y:S02]  /*6390*/  LOP3.LUT R19, R14, UR15, RZ, 0x3c, !PT ;  /* 0x0000000f0e137c12 */ /* 0x002fe4000f8e3cff */
[----:B--2---:R-:W-:Y:S02]  /*63a0*/  LOP3.LUT R11, R22, UR5, RZ, 0x3c, !PT ;  /* 0x00000005160b7c12 */ /* 0x004fe4000f8e3cff */
[----:B------:R-:W-:Y:S01]  /*63b0*/  ISETP.GE.U32.AND P6, PT, R0, UR10, PT ;  /* 0x0000000a00007c0c */ /* 0x000fe2000bfc6070 */
[----:B------:R-:W-:Y:S04]  /*63c0*/  STG.E.U8 desc[UR8][R8.64+0xe], R16 ;  /* 0x00000e1008007986 */ /* 0x000fe8000c101108 */
        /* <DEDUP_REMOVED lines=10> */
[----:B------:R0:W-:Y:S02]  /*6470*/  STG.E.U8 desc[UR8][R2.64], R5 ;  /* 0x0000000502007986 */ /* 0x0001e4000c101108 */
[----:B0-----:R-:W-:-:S02]  /*6480*/  P2R R5, PR, RZ, 0x40 ;  /* 0x00000040ff057803 */ /* 0x001fc40000000000 */
[----:B------:R-:W-:Y:S01]  /*6490*/  ISETP.NE.AND P6, PT, R23, RZ, PT ;  /* 0x000000ff1700720c */ /* 0x000fe20003fc5270 */
[----:B------:R-:W-:Y:S01]  /*64a0*/  BSSY.RECONVERGENT B0, `(.L_x_0) ;  /* 0x000000b000007945 */ /* 0x000fe20003800200 */
[C---:B------:R-:W-:Y:S02]  /*64b0*/  VIADD R4, R13.reuse, 0x9 ;  /* 0x000000090d047836 */ /* 0x040fe40000000000 */
[C---:B------:R-:W-:Y:S02]  /*64c0*/  VIADD R6, R13.reuse, 0xa ;  /* 0x0000000a0d067836 */ /* 0x040fe40000000000 */
[C---:B------:R-:W-:Y:S02]  /*64d0*/  VIADD R10, R13.reuse, 0xb ;  /* 0x0000000b0d0a7836 */ /* 0x040fe40000000000 */
[C---:B------:R-:W-:Y:S02]  /*64e0*/  VIADD R12, R13.reuse, 0xc ;  /* 0x0000000c0d0c7836 */ /* 0x040fe40000000000 */
[----:B------:R-:W-:-:S02]  /*64f0*/  VIADD R14, R13, 0xd ;  /* 0x0000000d0d0e7836 */ /* 0x000fc40000000000 */
[C---:B------:R-:W-:Y:S02]  /*6500*/  VIADD R11, R13.reuse, 0xe ;  /* 0x0000000e0d0b7836 */ /* 0x040fe40000000000 */
[----:B------:R-:W-:Y:S01]  /*6510*/  VIADD R13, R13, 0xf ;  /* 0x0000000f0d0d7836 */ /* 0x000fe20000000000 */
[----:B------:R-:W-:Y:S06]  /*6520*/  @P6 BRA `(.L_x_1) ;  /* 0x0000000000086947 */ /* 0x000fec0003800000 */
[----:B------:R-:W2:Y:S04]  /*6530*/  LDG.E.U8 R5, desc[UR8][R8.64+0x1] ;  /* 0x0000010808057981 */ /* 0x000ea8000c1e1100 */
[----:B--2---:R0:W-:Y:S02]  /*6540*/  STG.E.U8 desc[UR8][R2.64+0x1], R5 ;  /* 0x0000010502007986 */ /* 0x0041e4000c101108 */
.L_x_1:
[----:B------:R-:W-:Y:S05]  /*6550*/  BSYNC.RECONVERGENT B0 ;  /* 0x0000000000007941 */ /* 0x000fea0003800200 */
.L_x_0:
[----:B------:R-:W-:Y:S01]  /*6560*/  ISETP.GE.U32.AND P6, PT, R4, UR10, PT ;  /* 0x0000000a04007c0c */ /* 0x000fe2000bfc6070 */
[----:B------:R-:W-:Y:S03]  /*6570*/  BSSY.RECONVERGENT B0, `(.L_x_2) ;  /* 0x0000005000007945 */ /* 0x000fe60003800200 */
[----:B0-----:R-:W-:Y:S01]  /*6580*/  P2R R5, PR, RZ, 0x40 ;  /* 0x00000040ff057803 */ /* 0x001fe20000000000 */
[----:B------:R-:W-:Y:S08]  /*6590*/  @P0 BRA `(.L_x_3) ;  /* 0x0000000000080947 */ /* 0x000ff00003800000 */
[----:B------:R-:W2:Y:S04]  /*65a0*/  LDG.E.U8 R5, desc[UR8][R8.64+0x2] ;  /* 0x0000020808057981 */ /* 0x000ea8000c1e1100 */
[----:B--2---:R0:W-:Y:S02]  /*65b0*/  STG.E.U8 desc[UR8][R2.64+0x2], R5 ;  /* 0x0000020502007986 */ /* 0x0041e4000c101108 */
.L_x_3:
[----:B------:R-:W-:Y:S05]  /*65c0*/  BSYNC.RECONVERGENT B0 ;  /* 0x0000000000007941 */ /* 0x000fea0003800200 */
.L_x_2:
[----:B------:R-:W-:Y:S01]  /*65d0*/  BSSY.RECONVERGENT B0, `(.L_x_4) ;  /* 0x0000005000007945 */ /* 0x000fe20003800200 */
[----:B------:R-:W-:-:S03]  /*65e0*/  ISETP.GE.U32.AND P0, PT, R6, UR10, PT ;  /* 0x0000000a06007c0c */ /* 0x000fc6000bf06070 */
[----:B------:R-:W-:Y:S10]  /*65f0*/  @P1 BRA `(.L_x_5) ;  /* 0x0000000000081947 */ /* 0x000ff40003800000 */
[----:B0-----:R-:W2:Y:S04]  /*6600*/  LDG.E.U8 R5, desc[UR8][R8.64+0x3] ;  /* 0x0000030808057981 */ /* 0x001ea8000c1e1100 */
[----:B--2---:R1:W-:Y:S02]  /*6610*/  STG.E.U8 desc[UR8][R2.64+0x3], R5 ;  /* 0x0000030502007986 */ /* 0x0043e4000c101108 */
.L_x_5:
[----:B------:R-:W-:Y:S05]  /*6620*/  BSYNC.RECONVERGENT B0 ;  /* 0x0000000000007941 */ /* 0x000fea0003800200 */
.L_x_4:
[----:B------:R-:W-:Y:S01]  /*6630*/  BSSY.RECONVERGENT B0, `(.L_x_6) ;  /* 0x0000005000007945 */ /* 0x000fe20003800200 */
[----:B------:R-:W-:-:S03]  /*6640*/  ISETP.GE.U32.AND P1, PT, R10, UR10, PT ;  /* 0x0000000a0a007c0c */ /* 0x000fc6000bf26070 */
[----:B------:R-:W-:Y:S10]  /*6650*/  @P2 BRA `(.L_x_7) ;  /* 0x0000000000082947 */ /* 0x000ff40003800000 */
[----:B01----:R-:W2:Y:S04]  /*6660*/  LDG.E.U8 R5, desc[UR8][R8.64+0x4] ;  /* 0x0000040808057981 */ /* 0x003ea8000c1e1100 */
[----:B--2---:R2:W-:Y:S02]  /*6670*/  STG.E.U8 desc[UR8][R2.64+0x4], R5 ;  /* 0x0000040502007986 */ /* 0x0045e4000c101108 */
.L_x_7:
[----:B------:R-:W-:Y:S05]  /*6680*/  BSYNC.RECONVERGENT B0 ;  /* 0x0000000000007941 */ /* 0x000fea0003800200 */
.L_x_6:
[----:B------:R-:W-:Y:S01]  /*6690*/  BSSY.RECONVERGENT B0, `(.L_x_8) ;  /* 0x0000005000007945 */ /* 0x000fe20003800200 */
[----:B------:R-:W-:-:S03]  /*66a0*/  ISETP.GE.U32.AND P2, PT, R12, UR10, PT ;  /* 0x0000000a0c007c0c */ /* 0x000fc6000bf46070 */
[----:B------:R-:W-:Y:S10]  /*66b0*/  @P3 BRA `(.L_x_9) ;  /* 0x0000000000083947 */ /* 0x000ff40003800000 */
[----:B012---:R-:W2:Y:S04]  /*66c0*/  LDG.E.U8 R5, desc[UR8][R8.64+0x5] ;  /* 0x0000050808057981 */ /* 0x007ea8000c1e1100 */
[----:B--2---:R3:W-:Y:S02]  /*66d0*/  STG.E.U8 desc[UR8][R2.64+0x5], R5 ;  /* 0x0000050502007986 */ /* 0x0047e4000c101108 */
.L_x_9:
[----:B------:R-:W-:Y:S05]  /*66e0*/  BSYNC.RECONVERGENT B0 ;  /* 0x0000000000007941 */ /* 0x000fea0003800200 */
.L_x_8:
[----:B------:R-:W-:Y:S01]  /*66f0*/  BSSY.RECONVERGENT B0, `(.L_x_10) ;  /* 0x0000005000007945 */ /* 0x000fe20003800200 */
[----:B------:R-:W-:-:S03]  /*6700*/  ISETP.GE.U32.AND P3, PT, R14, UR10, PT ;  /* 0x0000000a0e007c0c */ /* 0x000fc6000bf66070 */
[----:B------:R-:W-:Y:S10]  /*6710*/  @P4 BRA `(.L_x_11) ;  /* 0x0000000000084947 */ /* 0x000ff40003800000 */
[----:B0123--:R-:W2:Y:S04]  /*6720*/  LDG.E.U8 R5, desc[UR8][R8.64+0x6] ;  /* 0x0000060808057981 */ /* 0x00fea8000c1e1100 */
[----:B--2---:R4:W-:Y:S02]  /*6730*/  STG.E.U8 desc[UR8][R2.64+0x6], R5 ;  /* 0x0000060502007986 */ /* 0x0049e4000c101108 */
.L_x_11:
[----:B------:R-:W-:Y:S05]  /*6740*/  BSYNC.RECONVERGENT B0 ;  /* 0x0000000000007941 */ /* 0x000fea0003800200 */
.L_x_10:
[----:B------:R-:W-:Y:S01]  /*6750*/  BSSY.RECONVERGENT B0, `(.L_x_12) ;  /* 0x0000005000007945 */ /* 0x000fe20003800200 */
[----:B------:R-:W-:-:S03]  /*6760*/  ISETP.GE.U32.AND P4, PT, R11, UR10, PT ;  /* 0x0000000a0b007c0c */ /* 0x000fc6000bf86070 */
[----:B------:R-:W-:Y:S10]  /*6770*/  @P5 BRA `(.L_x_13) ;  /* 0x0000000000085947 */ /* 0x000ff40003800000 */
[----:B01234-:R-:W2:Y:S04]  /*6780*/  LDG.E.U8 R5, desc[UR8][R8.64+0x7] ;  /* 0x0000070808057981 */ /* 0x01fea8000c1e1100 */
[----:B--2---:R0:W-:Y:S02]  /*6790*/  STG.E.U8 desc[UR8][R2.64+0x7], R5 ;  /* 0x0000070502007986 */ /* 0x0041e4000c101108 */
.L_x_13:
[----:B------:R-:W-:Y:S05]  /*67a0*/  BSYNC.RECONVERGENT B0 ;  /* 0x0000000000007941 */ /* 0x000fea0003800200 */
.L_x_12:
[----:B------:R-:W-:Y:S01]  /*67b0*/  ISETP.GE.U32.AND P6, PT, R0, UR10, PT ;  /* 0x0000000a00007c0c */ /* 0x000fe2000bfc6070 */
[----:B------:R-:W-:Y:S01]  /*67c0*/  BSSY.RECONVERGENT B0, `(.L_x_14) ;  /* 0x0000005000007945 */ /* 0x000fe20003800200 */
[----:B------:R-:W-:-:S11]  /*67d0*/  ISETP.GE.U32.AND P5, PT, R13, UR10, PT ;  /* 0x0000000a0d007c0c */ /* 0x000fd6000bfa6070 */
[----:B------:R-:W-:Y:S05]  /*67e0*/  @P6 BRA `(.L_x_15) ;  /* 0x0000000000086947 */ /* 0x000fea0003800000 */
[----:B01234-:R-:W2:Y:S04]  /*67f0*/  LDG.E.U8 R5, desc[UR8][R8.64+0x8] ;  /* 0x0000080808057981 */ /* 0x01fea8000c1e1100 */
[----:B--2---:R0:W-:Y:S02]  /*6800*/  STG.E.U8 desc[UR8][R2.64+0x8], R5 ;  /* 0x0000080502007986 */ /* 0x0041e4000c101108 */
.L_x_15:
[----:B------:R-:W-:Y:S05]  /*6810*/  BSYNC.RECONVERGENT B0 ;  /* 0x0000000000007941 */ /* 0x000fea0003800200 */
.L_x_14:
[----:B------:R-:W-:Y:S01]  /*6820*/  ISETP.GE.U32.AND P6, PT, R4, UR10, PT ;  /* 0x0000000a04007c0c */ /* 0x000fe2000bfc6070 */
[----:B------:R-:W-:-:S12]  /*6830*/  BSSY.RECONVERGENT B0, `(.L_x_16) ;  /* 0x0000004000007945 */ /* 0x000fd80003800200 */
[----:B------:R-:W-:Y:S05]  /*6840*/  @P6 BRA `(.L_x_17) ;  /* 0x0000000000086947 */ /* 0x000fea0003800000 */
[----:B01234-:R-:W2:Y:S04]  /*6850*/  LDG.E.U8 R5, desc[UR8][R8.64+0x9] ;  /* 0x0000090808057981 */ /* 0x01fea8000c1e1100 */
[----:B--2---:R0:W-:Y:S02]  /*6860*/  STG.E.U8 desc[UR8][R2.64+0x9], R5 ;  /* 0x0000090502007986 */ /* 0x0041e4000c101108 */
.L_x_17:
[----:B------:R-:W-:Y:S05]  /*6870*/  BSYNC.RECONVERGENT B0 ;  /* 0x0000000000007941 */ /* 0x000fea0003800200 */
.L_x_16:
[----:B------:R-:W-:Y:S04]  /*6880*/  BSSY.RECONVERGENT B0, `(.L_x_18) ;  /* 0x0000004000007945 */ /* 0x000fe80003800200 */
[----:B------:R-:W-:Y:S05]  /*6890*/  @P0 BRA `(.L_x_19) ;  /* 0x0000000000080947 */ /* 0x000fea0003800000 */
[----:B01234-:R-:W2:Y:S04]  /*68a0*/  LDG.E.U8 R5, desc[UR8][R8.64+0xa] ;  /* 0x00000a0808057981 */ /* 0x01fea8000c1e1100 */
[----:B--2---:R0:W-:Y:S02]  /*68b0*/  STG.E.U8 desc[UR8][R2.64+0xa], R5 ;  /* 0x00000a0502007986 */ /* 0x0041e4000c101108 */
.L_x_19:
[----:B------:R-:W-:Y:S05]  /*68c0*/  BSYNC.RECONVERGENT B0 ;  /* 0x0000000000007941 */ /* 0x000fea0003800200 */
.L_x_18:
[----:B------:R-:W-:Y:S04]  /*68d0*/  BSSY.RECONVERGENT B0, `(.L_x_20) ;  /* 0x0000004000007945 */ /* 0x000fe80003800200 */
[----:B------:R-:W-:Y:S05]  /*68e0*/  @P1 BRA `(.L_x_21) ;  /* 0x0000000000081947 */ /* 0x000fea0003800000 */
[----:B01234-:R-:W2:Y:S04]  /*68f0*/  LDG.E.U8 R5, desc[UR8][R8.64+0xb] ;  /* 0x00000b0808057981 */ /* 0x01fea8000c1e1100 */
[----:B--2---:R0:W-:Y:S02]  /*6900*/  STG.E.U8 desc[UR8][R2.64+0xb], R5 ;  /* 0x00000b0502007986 */ /* 0x0041e4000c101108 */
.L_x_21:
[----:B------:R-:W-:Y:S05]  /*6910*/  BSYNC.RECONVERGENT B0 ;  /* 0x0000000000007941 */ /* 0x000fea0003800200 */
.L_x_20:
[----:B------:R-:W-:Y:S04]  /*6920*/  BSSY.RECONVERGENT B0, `(.L_x_22) ;  /* 0x0000004000007945 */ /* 0x000fe80003800200 */
[----:B------:R-:W-:Y:S05]  /*6930*/  @P2 BRA `(.L_x_23) ;  /* 0x0000000000082947 */ /* 0x000fea0003800000 */
[----:B01234-:R-:W2:Y:S04]  /*6940*/  LDG.E.U8 R5, desc[UR8][R8.64+0xc] ;  /* 0x00000c0808057981 */ /* 0x01fea8000c1e1100 */
[----:B--2---:R0:W-:Y:S02]  /*6950*/  STG.E.U8 desc[UR8][R2.64+0xc], R5 ;  /* 0x00000c0502007986 */ /* 0x0041e4000c101108 */
.L_x_23:
[----:B------:R-:W-:Y:S05]  /*6960*/  BSYNC.RECONVERGENT B0 ;  /* 0x0000000000007941 */ /* 0x000fea0003800200 */
.L_x_22:
[----:B------:R-:W-:Y:S04]  /*6970*/  BSSY.RECONVERGENT B0, `(.L_x_24) ;  /* 0x0000004000007945 */ /* 0x000fe80003800200 */
[----:B------:R-:W-:Y:S05]  /*6980*/  @P3 BRA `(.L_x_25) ;  /* 0x0000000000083947 */ /* 0x000fea0003800000 */
[----:B01234-:R-:W2:Y:S04]  /*6990*/  LDG.E.U8 R5, desc[UR8][R8.64+0xd] ;  /* 0x00000d0808057981 */ /* 0x01fea8000c1e1100 */
[----:B--2---:R0:W-:Y:S02]  /*69a0*/  STG.E.U8 desc[UR8][R2.64+0xd], R5 ;  /* 0x00000d0502007986 */ /* 0x0041e4000c101108 */
.L_x_25:
[----:B------:R-:W-:Y:S05]  /*69b0*/  BSYNC.RECONVERGENT B0 ;  /* 0x0000000000007941 */ /* 0x000fea0003800200 */
.L_x_24:
[----:B------:R-:W-:Y:S04]  /*69c0*/  BSSY.RECONVERGENT B0, `(.L_x_26) ;  /* 0x0000004000007945 */ /* 0x000fe80003800200 */
[----:B------:R-:W-:Y:S05]  /*69d0*/  @P4 BRA `(.L_x_27) ;  /* 0x0000000000084947 */ /* 0x000fea0003800000 */
[----:B01234-:R-:W2:Y:S04]  /*69e0*/  LDG.E.U8 R5, desc[UR8][R8.64+0xe] ;  /* 0x00000e0808057981 */ /* 0x01fea8000c1e1100 */
[----:B--2---:R0:W-:Y:S02]  /*69f0*/  STG.E.U8 desc[UR8][R2.64+0xe], R5 ;  /* 0x00000e0502007986 */ /* 0x0041e4000c101108 */
.L_x_27:
[----:B------:R-:W-:Y:S05]  /*6a00*/  BSYNC.RECONVERGENT B0 ;  /* 0x0000000000007941 */ /* 0x000fea0003800200 */
.L_x_26:
[----:B------:R-:W-:Y:S05]  /*6a10*/  @P5 EXIT ;  /* 0x000000000000594d */ /* 0x000fea0003800000 */
[----:B------:R-:W5:Y:S04]  /*6a20*/  LDG.E.U8 R9, desc[UR8][R8.64+0xf] ;  /* 0x00000f0808097981 */ /* 0x000f68000c1e1100 */
[----:B-----5:R-:W-:Y:S01]  /*6a30*/  STG.E.U8 desc[UR8][R2.64+0xf], R9 ;  /* 0x00000f0902007986 */ /* 0x020fe2000c101108 */
[----:B------:R-:W-:Y:S05]  /*6a40*/  EXIT ;  /* 0x000000000000794d */ /* 0x000fea0003800000 */
.L_x_28:
[----:B------:R-:W-:-:S00]  /*6a50*/  BRA `(.L_x_28) ;  /* 0xfffffffc00fc7947 */ /* 0x000fc0000383ffff */
[----:B------:R-:W-:-:S00]  /*6a60*/  NOP ;  /* 0x0000000000007918 */ /* 0x000fc00000000000 */
        /* <DEDUP_REMOVED lines=9> */
.L_x_29:


//--------------------- .nv.shared.reserved.0     --------------------------
	.section	.nv.shared.reserved.0,"aw",@nobits
	.weak		__nv_reservedSMEM_offset_0_alias
	.size		__nv_reservedSMEM_offset_0_alias, 0, 64
	.other		__nv_reservedSMEM_offset_0_alias,@"STO_CUDA_RESERVED_SHARED STV_DEFAULT"
__nv_reservedSMEM_offset_0_alias:
	.zero		0
	.zero		64


//--------------------- .nv.constant0._Z10encryptAesPhS_j --------------------------
	.section	.nv.constant0._Z10encryptAesPhS_j,"a",@progbits
	.sectionflags	@""
	.align	4
.nv.constant0._Z10encryptAesPhS_j:
	.zero		916


//--------------------- SYMBOLS --------------------------

	.type		.nv.reservedSmem.offset0,@object
	.size		.nv.reservedSmem.offset0,0x4
